//
// Generated by NVIDIA NVVM Compiler
//
// Compiler Build ID: CL-36424714
// Cuda compilation tools, release 13.0, V13.0.88
// Based on NVVM 20.0.0
//

.version 9.0
.target sm_100
.address_size 64

	// .globl	_Z19countNewMembershipsPfS_PiS0_S0_S0_

.visible .entry _Z19countNewMembershipsPfS_PiS0_S0_S0_(
	.param .u64 .ptr .align 1 _Z19countNewMembershipsPfS_PiS0_S0_S0__param_0,
	.param .u64 .ptr .align 1 _Z19countNewMembershipsPfS_PiS0_S0_S0__param_1,
	.param .u64 .ptr .align 1 _Z19countNewMembershipsPfS_PiS0_S0_S0__param_2,
	.param .u64 .ptr .align 1 _Z19countNewMembershipsPfS_PiS0_S0_S0__param_3,
	.param .u64 .ptr .align 1 _Z19countNewMembershipsPfS_PiS0_S0_S0__param_4,
	.param .u64 .ptr .align 1 _Z19countNewMembershipsPfS_PiS0_S0_S0__param_5
)
{
	.reg .pred 	%p<29>;
	.reg .b32 	%r<139>;
	.reg .b32 	%f<121>;
	.reg .b64 	%rd<115>;
	.reg .b64 	%fd<115>;

	ld.param.u64 	%rd8, [_Z19countNewMembershipsPfS_PiS0_S0_S0__param_0];
	ld.param.u64 	%rd9, [_Z19countNewMembershipsPfS_PiS0_S0_S0__param_1];
	ld.param.u64 	%rd7, [_Z19countNewMembershipsPfS_PiS0_S0_S0__param_2];
	ld.param.u64 	%rd10, [_Z19countNewMembershipsPfS_PiS0_S0_S0__param_3];
	ld.param.u64 	%rd11, [_Z19countNewMembershipsPfS_PiS0_S0_S0__param_4];
	ld.param.u64 	%rd12, [_Z19countNewMembershipsPfS_PiS0_S0_S0__param_5];
	cvta.to.global.u64 	%rd1, %rd8;
	cvta.to.global.u64 	%rd2, %rd9;
	cvta.to.global.u64 	%rd13, %rd10;
	cvta.to.global.u64 	%rd14, %rd12;
	cvta.to.global.u64 	%rd15, %rd11;
	mov.u32 	%r71, %ctaid.x;
	shl.b32 	%r72, %r71, 10;
	mov.u32 	%r73, %tid.x;
	or.b32  	%r1, %r72, %r73;
	ld.global.u32 	%r2, [%rd15];
	ld.global.u32 	%r3, [%rd14];
	ld.global.u32 	%r4, [%rd13];
	setp.ge.s32 	%p1, %r1, %r4;
	@%p1 bra 	$L__BB0_35;
	setp.lt.s32 	%p2, %r2, 1;
	mov.f64 	%fd101, 0d0000000000000000;
	@%p2 bra 	$L__BB0_13;
	and.b32  	%r5, %r2, 7;
	setp.lt.u32 	%p3, %r2, 8;
	mov.f64 	%fd101, 0d0000000000000000;
	mov.b32 	%r112, 0;
	@%p3 bra 	$L__BB0_5;
	and.b32  	%r112, %r2, 2147483640;
	mov.f64 	%fd101, 0d0000000000000000;
	mov.b32 	%r129, 0;
	mul.wide.s32 	%rd20, %r3, 4;
	mul.wide.s32 	%rd22, %r4, 4;
$L__BB0_4:
	.pragma "nounroll";
	mul.lo.s32 	%r76, %r129, %r3;
	mul.wide.s32 	%rd16, %r76, 4;
	add.s64 	%rd17, %rd2, %rd16;
	ld.global.f32 	%f1, [%rd17];
	mad.lo.s32 	%r77, %r129, %r4, %r1;
	mul.wide.s32 	%rd18, %r77, 4;
	add.s64 	%rd19, %rd1, %rd18;
	ld.global.f32 	%f2, [%rd19];
	sub.f32 	%f3, %f1, %f2;
	mul.f32 	%f4, %f3, %f3;
	cvt.f64.f32 	%fd36, %f4;
	add.f64 	%fd37, %fd101, %fd36;
	add.s64 	%rd21, %rd17, %rd20;
	ld.global.f32 	%f5, [%rd21];
	add.s64 	%rd23, %rd19, %rd22;
	ld.global.f32 	%f6, [%rd23];
	sub.f32 	%f7, %f5, %f6;
	mul.f32 	%f8, %f7, %f7;
	cvt.f64.f32 	%fd38, %f8;
	add.f64 	%fd39, %fd37, %fd38;
	add.s64 	%rd24, %rd21, %rd20;
	ld.global.f32 	%f9, [%rd24];
	add.s64 	%rd25, %rd23, %rd22;
	ld.global.f32 	%f10, [%rd25];
	sub.f32 	%f11, %f9, %f10;
	mul.f32 	%f12, %f11, %f11;
	cvt.f64.f32 	%fd40, %f12;
	add.f64 	%fd41, %fd39, %fd40;
	add.s64 	%rd26, %rd24, %rd20;
	ld.global.f32 	%f13, [%rd26];
	add.s64 	%rd27, %rd25, %rd22;
	ld.global.f32 	%f14, [%rd27];
	sub.f32 	%f15, %f13, %f14;
	mul.f32 	%f16, %f15, %f15;
	cvt.f64.f32 	%fd42, %f16;
	add.f64 	%fd43, %fd41, %fd42;
	add.s64 	%rd28, %rd26, %rd20;
	ld.global.f32 	%f17, [%rd28];
	add.s64 	%rd29, %rd27, %rd22;
	ld.global.f32 	%f18, [%rd29];
	sub.f32 	%f19, %f17, %f18;
	mul.f32 	%f20, %f19, %f19;
	cvt.f64.f32 	%fd44, %f20;
	add.f64 	%fd45, %fd43, %fd44;
	add.s64 	%rd30, %rd28, %rd20;
	ld.global.f32 	%f21, [%rd30];
	add.s64 	%rd31, %rd29, %rd22;
	ld.global.f32 	%f22, [%rd31];
	sub.f32 	%f23, %f21, %f22;
	mul.f32 	%f24, %f23, %f23;
	cvt.f64.f32 	%fd46, %f24;
	add.f64 	%fd47, %fd45, %fd46;
	add.s64 	%rd32, %rd30, %rd20;
	ld.global.f32 	%f25, [%rd32];
	add.s64 	%rd33, %rd31, %rd22;
	ld.global.f32 	%f26, [%rd33];
	sub.f32 	%f27, %f25, %f26;
	mul.f32 	%f28, %f27, %f27;
	cvt.f64.f32 	%fd48, %f28;
	add.f64 	%fd49, %fd47, %fd48;
	add.s64 	%rd34, %rd32, %rd20;
	ld.global.f32 	%f29, [%rd34];
	add.s64 	%rd35, %rd33, %rd22;
	ld.global.f32 	%f30, [%rd35];
	sub.f32 	%f31, %f29, %f30;
	mul.f32 	%f32, %f31, %f31;
	cvt.f64.f32 	%fd50, %f32;
	add.f64 	%fd101, %fd49, %fd50;
	add.s32 	%r129, %r129, 8;
	setp.eq.s32 	%p4, %r129, %r112;
	@%p4 bra 	$L__BB0_5;
	bra.uni 	$L__BB0_4;
$L__BB0_5:
	setp.eq.s32 	%p5, %r5, 0;
	@%p5 bra 	$L__BB0_13;
	and.b32  	%r8, %r2, 3;
	setp.lt.u32 	%p6, %r5, 4;
	@%p6 bra 	$L__BB0_8;
	mul.lo.s32 	%r78, %r112, %r3;
	mul.wide.s32 	%rd36, %r78, 4;
	add.s64 	%rd37, %rd2, %rd36;
	ld.global.f32 	%f33, [%rd37];
	mad.lo.s32 	%r79, %r112, %r4, %r1;
	mul.wide.s32 	%rd38, %r79, 4;
	add.s64 	%rd39, %rd1, %rd38;
	ld.global.f32 	%f34, [%rd39];
	sub.f32 	%f35, %f33, %f34;
	mul.f32 	%f36, %f35, %f35;
	cvt.f64.f32 	%fd52, %f36;
	add.f64 	%fd53, %fd101, %fd52;
	mul.wide.s32 	%rd40, %r3, 4;
	add.s64 	%rd41, %rd37, %rd40;
	ld.global.f32 	%f37, [%rd41];
	mul.wide.s32 	%rd42, %r4, 4;
	add.s64 	%rd43, %rd39, %rd42;
	ld.global.f32 	%f38, [%rd43];
	sub.f32 	%f39, %f37, %f38;
	mul.f32 	%f40, %f39, %f39;
	cvt.f64.f32 	%fd54, %f40;
	add.f64 	%fd55, %fd53, %fd54;
	add.s64 	%rd44, %rd41, %rd40;
	ld.global.f32 	%f41, [%rd44];
	add.s64 	%rd45, %rd43, %rd42;
	ld.global.f32 	%f42, [%rd45];
	sub.f32 	%f43, %f41, %f42;
	mul.f32 	%f44, %f43, %f43;
	cvt.f64.f32 	%fd56, %f44;
	add.f64 	%fd57, %fd55, %fd56;
	add.s64 	%rd46, %rd44, %rd40;
	ld.global.f32 	%f45, [%rd46];
	add.s64 	%rd47, %rd45, %rd42;
	ld.global.f32 	%f46, [%rd47];
	sub.f32 	%f47, %f45, %f46;
	mul.f32 	%f48, %f47, %f47;
	cvt.f64.f32 	%fd58, %f48;
	add.f64 	%fd101, %fd57, %fd58;
	add.s32 	%r112, %r112, 4;
$L__BB0_8:
	setp.eq.s32 	%p7, %r8, 0;
	@%p7 bra 	$L__BB0_13;
	setp.eq.s32 	%p8, %r8, 1;
	@%p8 bra 	$L__BB0_11;
	mul.lo.s32 	%r80, %r112, %r3;
	mul.wide.s32 	%rd48, %r80, 4;
	add.s64 	%rd49, %rd2, %rd48;
	ld.global.f32 	%f49, [%rd49];
	mad.lo.s32 	%r81, %r112, %r4, %r1;
	mul.wide.s32 	%rd50, %r81, 4;
	add.s64 	%rd51, %rd1, %rd50;
	ld.global.f32 	%f50, [%rd51];
	sub.f32 	%f51, %f49, %f50;
	mul.f32 	%f52, %f51, %f51;
	cvt.f64.f32 	%fd60, %f52;
	add.f64 	%fd61, %fd101, %fd60;
	mul.wide.s32 	%rd52, %r3, 4;
	add.s64 	%rd53, %rd49, %rd52;
	ld.global.f32 	%f53, [%rd53];
	mul.wide.s32 	%rd54, %r4, 4;
	add.s64 	%rd55, %rd51, %rd54;
	ld.global.f32 	%f54, [%rd55];
	sub.f32 	%f55, %f53, %f54;
	mul.f32 	%f56, %f55, %f55;
	cvt.f64.f32 	%fd62, %f56;
	add.f64 	%fd101, %fd61, %fd62;
	add.s32 	%r112, %r112, 2;
$L__BB0_11:
	and.b32  	%r82, %r2, 1;
	setp.eq.b32 	%p9, %r82, 1;
	not.pred 	%p10, %p9;
	@%p10 bra 	$L__BB0_13;
	mul.lo.s32 	%r83, %r112, %r3;
	mul.wide.s32 	%rd56, %r83, 4;
	add.s64 	%rd57, %rd2, %rd56;
	ld.global.f32 	%f57, [%rd57];
	mad.lo.s32 	%r84, %r112, %r4, %r1;
	mul.wide.s32 	%rd58, %r84, 4;
	add.s64 	%rd59, %rd1, %rd58;
	ld.global.f32 	%f58, [%rd59];
	sub.f32 	%f59, %f57, %f58;
	mul.f32 	%f60, %f59, %f59;
	cvt.f64.f32 	%fd63, %f60;
	add.f64 	%fd101, %fd101, %fd63;
$L__BB0_13:
	setp.lt.s32 	%p11, %r3, 2;
	mov.b32 	%r138, 0;
	@%p11 bra 	$L__BB0_34;
	setp.lt.s32 	%p12, %r2, 1;
	@%p12 bra 	$L__BB0_28;
	and.b32  	%r13, %r2, 7;
	and.b32  	%r14, %r2, 2147483640;
	neg.s32 	%r15, %r14;
	shl.b32 	%r16, %r4, 3;
	shl.b32 	%r17, %r3, 3;
	mul.wide.u32 	%rd3, %r17, 4;
	mov.b32 	%r138, 0;
	mov.b32 	%r115, 1;
	mul.wide.s32 	%rd105, %r4, 4;
$L__BB0_16:
	setp.lt.u32 	%p19, %r2, 8;
	mov.f64 	%fd110, 0d0000000000000000;
	mov.b32 	%r127, 0;
	@%p19 bra 	$L__BB0_19;
	add.s32 	%r123, %r3, %r115;
	shl.b32 	%r97, %r3, 1;
	add.s32 	%r122, %r97, %r115;
	mad.lo.s32 	%r121, %r3, 3, %r115;
	shl.b32 	%r98, %r3, 2;
	add.s32 	%r120, %r98, %r115;
	mad.lo.s32 	%r119, %r3, 5, %r115;
	mad.lo.s32 	%r118, %r3, 6, %r115;
	mad.lo.s32 	%r117, %r3, 7, %r115;
	mul.wide.u32 	%rd60, %r115, 4;
	add.s64 	%rd114, %rd2, %rd60;
	mov.f64 	%fd110, 0d0000000000000000;
	mov.u32 	%r124, %r1;
	mov.u32 	%r125, %r15;
$L__BB0_18:
	.pragma "nounroll";
	ld.global.f32 	%f61, [%rd114];
	mul.wide.s32 	%rd61, %r124, 4;
	add.s64 	%rd62, %rd1, %rd61;
	ld.global.f32 	%f62, [%rd62];
	sub.f32 	%f63, %f61, %f62;
	mul.f32 	%f64, %f63, %f63;
	cvt.f64.f32 	%fd67, %f64;
	add.f64 	%fd68, %fd110, %fd67;
	mul.wide.u32 	%rd63, %r123, 4;
	add.s64 	%rd64, %rd2, %rd63;
	ld.global.f32 	%f65, [%rd64];
	mul.wide.s32 	%rd65, %r4, 4;
	add.s64 	%rd66, %rd62, %rd65;
	ld.global.f32 	%f66, [%rd66];
	sub.f32 	%f67, %f65, %f66;
	mul.f32 	%f68, %f67, %f67;
	cvt.f64.f32 	%fd69, %f68;
	add.f64 	%fd70, %fd68, %fd69;
	mul.wide.u32 	%rd67, %r122, 4;
	add.s64 	%rd68, %rd2, %rd67;
	ld.global.f32 	%f69, [%rd68];
	add.s64 	%rd69, %rd66, %rd65;
	ld.global.f32 	%f70, [%rd69];
	sub.f32 	%f71, %f69, %f70;
	mul.f32 	%f72, %f71, %f71;
	cvt.f64.f32 	%fd71, %f72;
	add.f64 	%fd72, %fd70, %fd71;
	mul.wide.u32 	%rd70, %r121, 4;
	add.s64 	%rd71, %rd2, %rd70;
	ld.global.f32 	%f73, [%rd71];
	add.s64 	%rd72, %rd69, %rd65;
	ld.global.f32 	%f74, [%rd72];
	sub.f32 	%f75, %f73, %f74;
	mul.f32 	%f76, %f75, %f75;
	cvt.f64.f32 	%fd73, %f76;
	add.f64 	%fd74, %fd72, %fd73;
	mul.wide.u32 	%rd73, %r120, 4;
	add.s64 	%rd74, %rd2, %rd73;
	ld.global.f32 	%f77, [%rd74];
	add.s64 	%rd75, %rd72, %rd65;
	ld.global.f32 	%f78, [%rd75];
	sub.f32 	%f79, %f77, %f78;
	mul.f32 	%f80, %f79, %f79;
	cvt.f64.f32 	%fd75, %f80;
	add.f64 	%fd76, %fd74, %fd75;
	mul.wide.u32 	%rd76, %r119, 4;
	add.s64 	%rd77, %rd2, %rd76;
	ld.global.f32 	%f81, [%rd77];
	add.s64 	%rd78, %rd75, %rd65;
	ld.global.f32 	%f82, [%rd78];
	sub.f32 	%f83, %f81, %f82;
	mul.f32 	%f84, %f83, %f83;
	cvt.f64.f32 	%fd77, %f84;
	add.f64 	%fd78, %fd76, %fd77;
	mul.wide.u32 	%rd79, %r118, 4;
	add.s64 	%rd80, %rd2, %rd79;
	ld.global.f32 	%f85, [%rd80];
	add.s64 	%rd81, %rd78, %rd65;
	ld.global.f32 	%f86, [%rd81];
	sub.f32 	%f87, %f85, %f86;
	mul.f32 	%f88, %f87, %f87;
	cvt.f64.f32 	%fd79, %f88;
	add.f64 	%fd80, %fd78, %fd79;
	mul.wide.u32 	%rd82, %r117, 4;
	add.s64 	%rd83, %rd2, %rd82;
	ld.global.f32 	%f89, [%rd83];
	add.s64 	%rd84, %rd81, %rd65;
	ld.global.f32 	%f90, [%rd84];
	sub.f32 	%f91, %f89, %f90;
	mul.f32 	%f92, %f91, %f91;
	cvt.f64.f32 	%fd81, %f92;
	add.f64 	%fd110, %fd80, %fd81;
	add.s32 	%r125, %r125, 8;
	add.s32 	%r124, %r124, %r16;
	add.s32 	%r123, %r123, %r17;
	add.s32 	%r122, %r122, %r17;
	add.s32 	%r121, %r121, %r17;
	add.s32 	%r120, %r120, %r17;
	add.s32 	%r119, %r119, %r17;
	add.s32 	%r118, %r118, %r17;
	add.s32 	%r117, %r117, %r17;
	add.s64 	%rd114, %rd114, %rd3;
	setp.ne.s32 	%p20, %r125, 0;
	mov.u32 	%r127, %r14;
	@%p20 bra 	$L__BB0_18;
$L__BB0_19:
	setp.eq.s32 	%p21, %r13, 0;
	@%p21 bra 	$L__BB0_27;
	add.s32 	%r99, %r13, -1;
	setp.lt.u32 	%p22, %r99, 3;
	@%p22 bra 	$L__BB0_22;
	mad.lo.s32 	%r100, %r127, %r3, %r115;
	mul.wide.u32 	%rd85, %r100, 4;
	add.s64 	%rd86, %rd2, %rd85;
	ld.global.f32 	%f93, [%rd86];
	mad.lo.s32 	%r101, %r127, %r4, %r1;
	mul.wide.s32 	%rd87, %r101, 4;
	add.s64 	%rd88, %rd1, %rd87;
	ld.global.f32 	%f94, [%rd88];
	sub.f32 	%f95, %f93, %f94;
	mul.f32 	%f96, %f95, %f95;
	cvt.f64.f32 	%fd83, %f96;
	add.f64 	%fd84, %fd110, %fd83;
	add.s32 	%r102, %r100, %r3;
	mul.wide.u32 	%rd89, %r102, 4;
	add.s64 	%rd90, %rd2, %rd89;
	ld.global.f32 	%f97, [%rd90];
	add.s64 	%rd92, %rd88, %rd105;
	ld.global.f32 	%f98, [%rd92];
	sub.f32 	%f99, %f97, %f98;
	mul.f32 	%f100, %f99, %f99;
	cvt.f64.f32 	%fd85, %f100;
	add.f64 	%fd86, %fd84, %fd85;
	add.s32 	%r103, %r102, %r3;
	mul.wide.u32 	%rd93, %r103, 4;
	add.s64 	%rd94, %rd2, %rd93;
	ld.global.f32 	%f101, [%rd94];
	add.s64 	%rd95, %rd92, %rd105;
	ld.global.f32 	%f102, [%rd95];
	sub.f32 	%f103, %f101, %f102;
	mul.f32 	%f104, %f103, %f103;
	cvt.f64.f32 	%fd87, %f104;
	add.f64 	%fd88, %fd86, %fd87;
	add.s32 	%r104, %r103, %r3;
	mul.wide.u32 	%rd96, %r104, 4;
	add.s64 	%rd97, %rd2, %rd96;
	ld.global.f32 	%f105, [%rd97];
	add.s64 	%rd98, %rd95, %rd105;
	ld.global.f32 	%f106, [%rd98];
	sub.f32 	%f107, %f105, %f106;
	mul.f32 	%f108, %f107, %f107;
	cvt.f64.f32 	%fd89, %f108;
	add.f64 	%fd110, %fd88, %fd89;
	add.s32 	%r127, %r127, 4;
$L__BB0_22:
	and.b32  	%r105, %r2, 3;
	setp.eq.s32 	%p23, %r105, 0;
	@%p23 bra 	$L__BB0_27;
	setp.eq.s32 	%p24, %r105, 1;
	@%p24 bra 	$L__BB0_25;
	mad.lo.s32 	%r106, %r127, %r3, %r115;
	mul.wide.u32 	%rd99, %r106, 4;
	add.s64 	%rd100, %rd2, %rd99;
	ld.global.f32 	%f109, [%rd100];
	mad.lo.s32 	%r107, %r127, %r4, %r1;
	mul.wide.s32 	%rd101, %r107, 4;
	add.s64 	%rd102, %rd1, %rd101;
	ld.global.f32 	%f110, [%rd102];
	sub.f32 	%f111, %f109, %f110;
	mul.f32 	%f112, %f111, %f111;
	cvt.f64.f32 	%fd91, %f112;
	add.f64 	%fd92, %fd110, %fd91;
	add.s32 	%r108, %r106, %r3;
	mul.wide.u32 	%rd103, %r108, 4;
	add.s64 	%rd104, %rd2, %rd103;
	ld.global.f32 	%f113, [%rd104];
	add.s64 	%rd106, %rd102, %rd105;
	ld.global.f32 	%f114, [%rd106];
	sub.f32 	%f115, %f113, %f114;
	mul.f32 	%f116, %f115, %f115;
	cvt.f64.f32 	%fd93, %f116;
	add.f64 	%fd110, %fd92, %fd93;
	add.s32 	%r127, %r127, 2;
$L__BB0_25:
	and.b32  	%r109, %r2, 1;
	setp.eq.b32 	%p25, %r109, 1;
	not.pred 	%p26, %p25;
	@%p26 bra 	$L__BB0_27;
	mad.lo.s32 	%r110, %r127, %r3, %r115;
	mul.wide.u32 	%rd107, %r110, 4;
	add.s64 	%rd108, %rd2, %rd107;
	ld.global.f32 	%f117, [%rd108];
	mad.lo.s32 	%r111, %r127, %r4, %r1;
	mul.wide.s32 	%rd109, %r111, 4;
	add.s64 	%rd110, %rd1, %rd109;
	ld.global.f32 	%f118, [%rd110];
	sub.f32 	%f119, %f117, %f118;
	mul.f32 	%f120, %f119, %f119;
	cvt.f64.f32 	%fd94, %f120;
	add.f64 	%fd110, %fd110, %fd94;
$L__BB0_27:
	setp.lt.f64 	%p27, %fd110, %fd101;
	selp.f64 	%fd101, %fd110, %fd101, %p27;
	selp.b32 	%r138, %r115, %r138, %p27;
	add.s32 	%r115, %r115, 1;
	setp.eq.s32 	%p28, %r115, %r3;
	@%p28 bra 	$L__BB0_34;
	bra.uni 	$L__BB0_16;
$L__BB0_28:
	add.s32 	%r52, %r3, -1;
	add.s32 	%r89, %r3, -2;
	and.b32  	%r53, %r52, 3;
	setp.lt.u32 	%p13, %r89, 3;
	mov.b32 	%r138, 0;
	mov.b32 	%r135, 1;
	@%p13 bra 	$L__BB0_31;
	and.b32  	%r54, %r52, -4;
	mov.b32 	%r138, 0;
	mov.b32 	%r130, 1;
$L__BB0_30:
	setp.gt.f64 	%p14, %fd101, 0d0000000000000000;
	selp.f64 	%fd101, 0d0000000000000000, %fd101, %p14;
	selp.b32 	%r138, %r130, %r138, %p14;
	add.s32 	%r135, %r130, 4;
	add.s32 	%r92, %r130, 3;
	setp.ne.s32 	%p15, %r92, %r54;
	mov.u32 	%r130, %r135;
	@%p15 bra 	$L__BB0_30;
$L__BB0_31:
	setp.eq.s32 	%p16, %r53, 0;
	@%p16 bra 	$L__BB0_34;
	mov.b32 	%r137, 0;
$L__BB0_33:
	.pragma "nounroll";
	setp.gt.f64 	%p17, %fd101, 0d0000000000000000;
	selp.f64 	%fd101, 0d0000000000000000, %fd101, %p17;
	selp.b32 	%r138, %r135, %r138, %p17;
	add.s32 	%r135, %r135, 1;
	add.s32 	%r137, %r137, 1;
	setp.ne.s32 	%p18, %r137, %r53;
	@%p18 bra 	$L__BB0_33;
$L__BB0_34:
	cvta.to.global.u64 	%rd111, %rd7;
	mul.wide.s32 	%rd112, %r1, 4;
	add.s64 	%rd113, %rd111, %rd112;
	st.global.u32 	[%rd113], %r138;
$L__BB0_35:
	ret;

}


// ===== COMPILED SASS (sm_100) =====

	.target	sm_100

	.elftype	@"ET_EXEC"


//--------------------- .note.nv.tkinfo           --------------------------
	.section	.note.nv.tkinfo,"",@"SHT_NOTE"
	.sectionflags	@"SHF_NOTE_NV_TKINFO"
	.tkinfo
        /*0018*/ 	.word	0x00000002
        /*0030*/ 	.string	""
        /*0030*/ 	.string	"ptxas"
        /*0030*/ 	.string	"Cuda compilation tools, release 13.0, V13.0.88"
        /*0030*/ 	.string	"Build cuda_13.0.r13.0/compiler.36424714_0"
        /*0030*/ 	.string	"-arch sm_100 -m 64 "



//--------------------- .note.nv.cuinfo           --------------------------
	.section	.note.nv.cuinfo,"",@"SHT_NOTE"
	.sectionflags	@"SHF_NOTE_NV_CUINFO"
        /*0018*/ 	.short	0x0002
        /*001a*/ 	.short	0x0064
        /*001c*/ 	.short	0x0082
	.zero		2


//--------------------- .nv.info                  --------------------------
	.section	.nv.info,"",@"SHT_CUDA_INFO"
	.align	4


	//----- nvinfo : EIATTR_REGCOUNT
	.align		4
        /*0000*/ 	.byte	0x04, 0x2f
        /*0002*/ 	.short	(.L_1 - .L_0)
	.align		4
.L_0:
        /*0004*/ 	.word	index@(_Z19countNewMembershipsPfS_PiS0_S0_S0_)
        /*0008*/ 	.word	0x00000020


	//----- nvinfo : EIATTR_FRAME_SIZE
	.align		4
.L_1:
        /*000c*/ 	.byte	0x04, 0x11
        /*000e*/ 	.short	(.L_3 - .L_2)
	.align		4
.L_2:
        /*0010*/ 	.word	index@(_Z19countNewMembershipsPfS_PiS0_S0_S0_)
        /*0014*/ 	.word	0x00000000


	//----- nvinfo : EIATTR_MIN_STACK_SIZE
	.align		4
.L_3:
        /*0018*/ 	.byte	0x04, 0x12
        /*001a*/ 	.short	(.L_5 - .L_4)
	.align		4
.L_4:
        /*001c*/ 	.word	index@(_Z19countNewMembershipsPfS_PiS0_S0_S0_)
        /*0020*/ 	.word	0x00000000
.L_5:


//--------------------- .nv.compat                --------------------------
	.section	.nv.compat,"",@"SHT_CUDA_COMPAT_INFO"
	.align	4
        /*0000*/ 	.byte	0x02, 0x09, 0x00, 0x00, 0x02, 0x02, 0x01, 0x00, 0x02, 0x05, 0x05, 0x00, 0x03, 0x07, 0x01, 0x01
        /*0010*/ 	.byte	0x02, 0x03, 0x00, 0x00, 0x02, 0x06, 0x01, 0x00, 0x04, 0x0b, 0x08, 0x00, 0x01, 0x00, 0x00, 0x00
        /*0020*/ 	.byte	0x00, 0x00, 0x00, 0x00


//--------------------- .nv.info._Z19countNewMembershipsPfS_PiS0_S0_S0_ --------------------------
	.section	.nv.info._Z19countNewMembershipsPfS_PiS0_S0_S0_,"",@"SHT_CUDA_INFO"
	.sectionflags	@""
	.align	4


	//----- nvinfo : EIATTR_CUDA_API_VERSION
	.align		4
        /*0000*/ 	.byte	0x04, 0x37
        /*0002*/ 	.short	(.L_7 - .L_6)
.L_6:
        /*0004*/ 	.word	0x00000082


	//----- nvinfo : EIATTR_KPARAM_INFO
	.align		4
.L_7:
        /*0008*/ 	.byte	0x04, 0x17
        /*000a*/ 	.short	(.L_9 - .L_8)
.L_8:
        /*000c*/ 	.word	0x00000000
        /*0010*/ 	.short	0x0005
        /*0012*/ 	.short	0x0028
        /*0014*/ 	.byte	0x00, 0xf5, 0x21, 0x00


	//----- nvinfo : EIATTR_KPARAM_INFO
	.align		4
.L_9:
        /*0018*/ 	.byte	0x04, 0x17
        /*001a*/ 	.short	(.L_11 - .L_10)
.L_10:
        /*001c*/ 	.word	0x00000000
        /*0020*/ 	.short	0x0004
        /*0022*/ 	.short	0x0020
        /*0024*/ 	.byte	0x00, 0xf5, 0x21, 0x00


	//----- nvinfo : EIATTR_KPARAM_INFO
	.align		4
.L_11:
        /*0028*/ 	.byte	0x04, 0x17
        /*002a*/ 	.short	(.L_13 - .L_12)
.L_12:
        /*002c*/ 	.word	0x00000000
        /*0030*/ 	.short	0x0003
        /*0032*/ 	.short	0x0018
        /*0034*/ 	.byte	0x00, 0xf5, 0x21, 0x00


	//----- nvinfo : EIATTR_KPARAM_INFO
	.align		4
.L_13:
        /*0038*/ 	.byte	0x04, 0x17
        /*003a*/ 	.short	(.L_15 - .L_14)
.L_14:
        /*003c*/ 	.word	0x00000000
        /*0040*/ 	.short	0x0002
        /*0042*/ 	.short	0x0010
        /*0044*/ 	.byte	0x00, 0xf5, 0x21, 0x00


	//----- nvinfo : EIATTR_KPARAM_INFO
	.align		4
.L_15:
        /*0048*/ 	.byte	0x04, 0x17
        /*004a*/ 	.short	(.L_17 - .L_16)
.L_16:
        /*004c*/ 	.word	0x00000000
        /*0050*/ 	.short	0x0001
        /*0052*/ 	.short	0x0008
        /*0054*/ 	.byte	0x00, 0xf5, 0x21, 0x00


	//----- nvinfo : EIATTR_KPARAM_INFO
	.align		4
.L_17:
        /*0058*/ 	.byte	0x04, 0x17
        /*005a*/ 	.short	(.L_19 - .L_18)
.L_18:
        /*005c*/ 	.word	0x00000000
        /*0060*/ 	.short	0x0000
        /*0062*/ 	.short	0x0000
        /*0064*/ 	.byte	0x00, 0xf5, 0x21, 0x00


	//----- nvinfo : EIATTR_SPARSE_MMA_MASK
	.align		4
.L_19:
        /*0068*/ 	.byte	0x03, 0x50
        /*006a*/ 	.short	0x0000


	//----- nvinfo : EIATTR_MAXREG_COUNT
	.align		4
        /*006c*/ 	.byte	0x03, 0x1b
        /*006e*/ 	.short	0x00ff


	//----- nvinfo : EIATTR_MERCURY_ISA_VERSION
	.align		4
        /*0070*/ 	.byte	0x03, 0x5f
        /*0072*/ 	.short	0x0101


	//----- nvinfo : EIATTR_VRC_CTA_INIT_COUNT
	.align		4
        /*0074*/ 	.byte	0x02, 0x4a
	.zero		1
	.zero		1


	//----- nvinfo : EIATTR_EXIT_INSTR_OFFSETS
	.align		4
        /*0078*/ 	.byte	0x04, 0x1c
        /*007a*/ 	.short	(.L_21 - .L_20)


	//   ....[0]....
.L_20:
        /*007c*/ 	.word	0x00000090


	//   ....[1]....
        /*0080*/ 	.word	0x000019e0


	//----- nvinfo : EIATTR_CBANK_PARAM_SIZE
	.align		4
.L_21:
        /*0084*/ 	.byte	0x03, 0x19
        /*0086*/ 	.short	0x0030


	//----- nvinfo : EIATTR_PARAM_CBANK
	.align		4
        /*0088*/ 	.byte	0x04, 0x0a
        /*008a*/ 	.short	(.L_23 - .L_22)
	.align		4
.L_22:
        /*008c*/ 	.word	index@(.nv.constant0._Z19countNewMembershipsPfS_PiS0_S0_S0_)
        /*0090*/ 	.short	0x0380
        /*0092*/ 	.short	0x0030


	//----- nvinfo : EIATTR_SW_WAR
	.align		4
.L_23:
        /*0094*/ 	.byte	0x04, 0x36
        /*0096*/ 	.short	(.L_25 - .L_24)
.L_24:
        /*0098*/ 	.word	0x00000008
.L_25:


//--------------------- .nv.callgraph             --------------------------
	.section	.nv.callgraph,"",@"SHT_CUDA_CALLGRAPH"
	.align	4
	.sectionentsize	8
	.align		4
        /*0000*/ 	.word	0x00000000
	.align		4
        /*0004*/ 	.word	0xffffffff
	.align		4
        /*0008*/ 	.word	0x00000000
	.align		4
        /*000c*/ 	.word	0xfffffffe
	.align		4
        /*0010*/ 	.word	0x00000000
	.align		4
        /*0014*/ 	.word	0xfffffffd
	.align		4
        /*0018*/ 	.word	0x00000000
	.align		4
        /*001c*/ 	.word	0xfffffffc


//--------------------- .text._Z19countNewMembershipsPfS_PiS0_S0_S0_ --------------------------
	.section	.text._Z19countNewMembershipsPfS_PiS0_S0_S0_,"ax",@progbits
	.align	128
        .global         _Z19countNewMembershipsPfS_PiS0_S0_S0_
        .type           _Z19countNewMembershipsPfS_PiS0_S0_S0_,@function
        .size           _Z19countNewMembershipsPfS_PiS0_S0_S0_,(.L_x_16 - _Z19countNewMembershipsPfS_PiS0_S0_S0_)
        .other          _Z19countNewMembershipsPfS_PiS0_S0_S0_,@"STO_CUDA_ENTRY STV_DEFAULT"
_Z19countNewMembershipsPfS_PiS0_S0_S0_:
.text._Z19countNewMembershipsPfS_PiS0_S0_S0_:
[----:B------:R-:W-:Y:S08]  /*0000*/  LDC R1, c[0x0][0x37c] ;  /* 0x0000df00ff017b82 */ /* 0x000ff00000000800 */
[----:B------:R-:W0:Y:S01]  /*0010*/  LDC.64 R4, c[0x0][0x398] ;  /* 0x0000e600ff047b82 */ /* 0x000e220000000a00 */
[----:B------:R-:W0:Y:S02]  /*0020*/  LDCU.64 UR8, c[0x0][0x358] ;  /* 0x00006b00ff0877ac */ /* 0x000e240008000a00 */
[----:B0-----:R-:W2:Y:S05]  /*0030*/  LDG.E R2, desc[UR8][R4.64] ;  /* 0x0000000804027981 */ /* 0x001eaa000c1e1900 */
[----:B------:R-:W0:Y:S01]  /*0040*/  S2UR UR4, SR_CTAID.X ;  /* 0x00000000000479c3 */ /* 0x000e220000002500 */
[----:B------:R-:W1:Y:S01]  /*0050*/  S2R R3, SR_TID.X ;  /* 0x0000000000037919 */ /* 0x000e620000002100 */
[----:B0-----:R-:W-:-:S06]  /*0060*/  USHF.L.U32 UR4, UR4, 0xa, URZ ;  /* 0x0000000a04047899 */ /* 0x001fcc00080006ff */
[----:B-1----:R-:W-:-:S04]  /*0070*/  LOP3.LUT R3, R3, UR4, RZ, 0xfc, !PT ;  /* 0x0000000403037c12 */ /* 0x002fc8000f8efcff */
[----:B--2---:R-:W-:-:S13]  /*0080*/  ISETP.GE.AND P0, PT, R3, R2, PT ;  /* 0x000000020300720c */ /* 0x004fda0003f06270 */
[----:B------:R-:W-:Y:S05]  /*0090*/  @P0 EXIT ;  /* 0x000000000000094d */ /* 0x000fea0003800000 */
[----:B------:R-:W0:Y:S08]  /*00a0*/  LDC.64 R6, c[0x0][0x3a0] ;  /* 0x0000e800ff067b82 */ /* 0x000e300000000a00 */
[----:B------:R-:W1:Y:S01]  /*00b0*/  LDC.64 R4, c[0x0][0x3a8] ;  /* 0x0000ea00ff047b82 */ /* 0x000e620000000a00 */
[----:B0-----:R-:W2:Y:S04]  /*00c0*/  LDG.E R6, desc[UR8][R6.64] ;  /* 0x0000000806067981 */ /* 0x001ea8000c1e1900 */
[----:B-1----:R0:W5:Y:S01]  /*00d0*/  LDG.E R4, desc[UR8][R4.64] ;  /* 0x0000000804047981 */ /* 0x002162000c1e1900 */
[----:B------:R-:W-:-:S02]  /*00e0*/  CS2R R12, SRZ ;  /* 0x00000000000c7805 */ /* 0x000fc4000001ff00 */
[----:B--2---:R-:W-:-:S13]  /*00f0*/  R2UR UR6, R6 ;  /* 0x00000000060672ca */ /* 0x004fda00000e0000 */
[----:B------:R-:W-:-:S09]  /*0100*/  UISETP.GE.AND UP0, UPT, UR6, 0x1, UPT ;  /* 0x000000010600788c */ /* 0x000fd2000bf06270 */
[----:B0-----:R-:W-:Y:S05]  /*0110*/  BRA.U !UP0, `(.L_x_0) ;  /* 0x0000000908887547 */ /* 0x001fea000b800000 */
[----:B------:R-:W-:Y:S01]  /*0120*/  UISETP.GE.U32.AND UP0, UPT, UR6, 0x8, UPT ;  /* 0x000000080600788c */ /* 0x000fe2000bf06070 */
[----:B------:R-:W-:Y:S01]  /*0130*/  HFMA2 R5, -RZ, RZ, 0, 0 ;  /* 0x00000000ff057431 */ /* 0x000fe200000001ff */
[----:B------:R-:W-:Y:S01]  /*0140*/  ULOP3.LUT UR4, UR6, 0x7, URZ, 0xc0, !UPT ;  /* 0x0000000706047892 */ /* 0x000fe2000f8ec0ff */
[----:B------:R-:W-:-:S03]  /*0150*/  CS2R R12, SRZ ;  /* 0x00000000000c7805 */ /* 0x000fc6000001ff00 */
[----:B------:R-:W-:-:S03]  /*0160*/  UISETP.NE.AND UP1, UPT, UR4, URZ, UPT ;  /* 0x000000ff0400728c */ /* 0x000fc6000bf25270 */
[----:B------:R-:W-:Y:S08]  /*0170*/  BRA.U !UP0, `(.L_x_1) ;  /* 0x00000005082c7547 */ /* 0x000ff0000b800000 */
[----:B------:R-:W-:Y:S01]  /*0180*/  ULOP3.LUT UR5, UR6, 0x7ffffff8, URZ, 0xc0, !UPT ;  /* 0x7ffffff806057892 */ /* 0x000fe2000f8ec0ff */
[----:B------:R-:W-:Y:S02]  /*0190*/  MOV R0, RZ ;  /* 0x000000ff00007202 */ /* 0x000fe40000000f00 */
[----:B------:R-:W-:-:S03]  /*01a0*/  CS2R R12, SRZ ;  /* 0x00000000000c7805 */ /* 0x000fc6000001ff00 */
[----:B------:R-:W-:-:S07]  /*01b0*/  MOV R5, UR5 ;  /* 0x0000000500057c02 */ /* 0x000fce0008000f00 */
.L_x_2:
[----:B------:R-:W0:Y:S01]  /*01c0*/  LDC.64 R16, c[0x0][0x388] ;  /* 0x0000e200ff107b82 */ /* 0x000e220000000a00 */
[-C--:B-----5:R-:W-:Y:S02]  /*01d0*/  IMAD R7, R4, R0.reuse, RZ ;  /* 0x0000000004077224 */ /* 0x0a0fe400078e02ff */
[----:B------:R-:W-:-:S05]  /*01e0*/  IMAD R9, R2, R0, R3 ;  /* 0x0000000002097224 */ /* 0x000fca00078e0203 */
[----:B------:R-:W1:Y:S01]  /*01f0*/  LDC.64 R20, c[0x0][0x380] ;  /* 0x0000e000ff147b82 */ /* 0x000e620000000a00 */
[----:B0-----:R-:W-:-:S05]  /*0200*/  IMAD.WIDE R16, R7, 0x4, R16 ;  /* 0x0000000407107825 */ /* 0x001fca00078e0210 */
[----:B------:R-:W2:Y:S01]  /*0210*/  LDG.E R10, desc[UR8][R16.64] ;  /* 0x00000008100a7981 */ /* 0x000ea2000c1e1900 */
[----:B-1----:R-:W-:-:S04]  /*0220*/  IMAD.WIDE R20, R9, 0x4, R20 ;  /* 0x0000000409147825 */ /* 0x002fc800078e0214 */
[----:B------:R-:W-:Y:S01]  /*0230*/  IMAD.WIDE R24, R4, 0x4, R16 ;  /* 0x0000000404187825 */ /* 0x000fe200078e0210 */
[----:B------:R-:W2:Y:S03]  /*0240*/  LDG.E R7, desc[UR8][R20.64] ;  /* 0x0000000814077981 */ /* 0x000ea6000c1e1900 */
[----:B------:R-:W-:Y:S01]  /*0250*/  IMAD.WIDE R28, R2, 0x4, R20 ;  /* 0x00000004021c7825 */ /* 0x000fe200078e0214 */
[----:B------:R-:W3:Y:S04]  /*0260*/  LDG.E R8, desc[UR8][R24.64] ;  /* 0x0000000818087981 */ /* 0x000ee8000c1e1900 */
[----:B------:R0:W3:Y:S01]  /*0270*/  LDG.E R9, desc[UR8][R28.64] ;  /* 0x000000081c097981 */ /* 0x0000e2000c1e1900 */
[----:B------:R-:W-:-:S05]  /*0280*/  IMAD.WIDE R14, R4, 0x4, R24 ;  /* 0x00000004040e7825 */ /* 0x000fca00078e0218 */
[----:B------:R1:W4:Y:S01]  /*0290*/  LDG.E R11, desc[UR8][R14.64] ;  /* 0x000000080e0b7981 */ /* 0x000322000c1e1900 */
[----:B0-----:R-:W-:-:S05]  /*02a0*/  IMAD.WIDE R28, R2, 0x4, R28 ;  /* 0x00000004021c7825 */ /* 0x001fca00078e021c */
[----:B------:R-:W4:Y:S01]  /*02b0*/  LDG.E R6, desc[UR8][R28.64] ;  /* 0x000000081c067981 */ /* 0x000f22000c1e1900 */
[----:B-1----:R-:W-:-:S04]  /*02c0*/  IMAD.WIDE R14, R4, 0x4, R14 ;  /* 0x00000004040e7825 */ /* 0x002fc800078e020e */
[----:B------:R-:W-:Y:S01]  /*02d0*/  IMAD.WIDE R18, R2, 0x4, R28 ;  /* 0x0000000402127825 */ /* 0x000fe200078e021c */
[----:B------:R-:W4:Y:S04]  /*02e0*/  LDG.E R27, desc[UR8][R14.64] ;  /* 0x000000080e1b7981 */ /* 0x000f28000c1e1900 */
[----:B------:R-:W4:Y:S01]  /*02f0*/  LDG.E R26, desc[UR8][R18.64] ;  /* 0x00000008121a7981 */ /* 0x000f22000c1e1900 */
[----:B------:R-:W-:-:S04]  /*0300*/  IMAD.WIDE R22, R4, 0x4, R14 ;  /* 0x0000000404167825 */ /* 0x000fc800078e020e */
[----:B------:R-:W-:Y:S01]  /*0310*/  IMAD.WIDE R20, R2, 0x4, R18 ;  /* 0x0000000402147825 */ /* 0x000fe200078e0212 */
[----:B------:R-:W4:Y:S04]  /*0320*/  LDG.E R25, desc[UR8][R22.64] ;  /* 0x0000000816197981 */ /* 0x000f28000c1e1900 */
[----:B------:R0:W4:Y:S01]  /*0330*/  LDG.E R24, desc[UR8][R20.64] ;  /* 0x0000000814187981 */ /* 0x000122000c1e1900 */
[----:B------:R-:W-:-:S05]  /*0340*/  IMAD.WIDE R16, R4, 0x4, R22 ;  /* 0x0000000404107825 */ /* 0x000fca00078e0216 */
[----:B------:R1:W4:Y:S01]  /*0350*/  LDG.E R28, desc[UR8][R16.64] ;  /* 0x00000008101c7981 */ /* 0x000322000c1e1900 */
[----:B0-----:R-:W-:-:S05]  /*0360*/  IMAD.WIDE R20, R2, 0x4, R20 ;  /* 0x0000000402147825 */ /* 0x001fca00078e0214 */
[----:B------:R-:W4:Y:S01]  /*0370*/  LDG.E R29, desc[UR8][R20.64] ;  /* 0x00000008141d7981 */ /* 0x000f22000c1e1900 */
[----:B-1----:R-:W-:-:S04]  /*0380*/  IMAD.WIDE R16, R4, 0x4, R16 ;  /* 0x0000000404107825 */ /* 0x002fc800078e0210 */
[----:B------:R-:W-:Y:S02]  /*0390*/  IMAD.WIDE R14, R2, 0x4, R20 ;  /* 0x00000004020e7825 */ /* 0x000fe400078e0214 */
[----:B------:R-:W4:Y:S02]  /*03a0*/  LDG.E R21, desc[UR8][R16.64] ;  /* 0x0000000810157981 */ /* 0x000f24000c1e1900 */
[----:B------:R-:W-:Y:S02]  /*03b0*/  IMAD.WIDE R18, R4, 0x4, R16 ;  /* 0x0000000404127825 */ /* 0x000fe400078e0210 */
[----:B------:R0:W4:Y:S02]  /*03c0*/  LDG.E R20, desc[UR8][R14.64] ;  /* 0x000000080e147981 */ /* 0x000124000c1e1900 */
[----:B------:R-:W-:Y:S02]  /*03d0*/  IMAD.WIDE R22, R2, 0x4, R14 ;  /* 0x0000000402167825 */ /* 0x000fe400078e020e */
[----:B------:R-:W4:Y:S04]  /*03e0*/  LDG.E R18, desc[UR8][R18.64] ;  /* 0x0000000812127981 */ /* 0x000f28000c1e1900 */
[----:B------:R-:W4:Y:S01]  /*03f0*/  LDG.E R23, desc[UR8][R22.64] ;  /* 0x0000000816177981 */ /* 0x000f22000c1e1900 */
[----:B------:R-:W-:-:S04]  /*0400*/  IADD3 R0, PT, PT, R0, 0x8, RZ ;  /* 0x0000000800007810 */ /* 0x000fc80007ffe0ff */
[----:B------:R-:W-:Y:S01]  /*0410*/  ISETP.NE.AND P0, PT, R0, R5, PT ;  /* 0x000000050000720c */ /* 0x000fe20003f05270 */
[----:B--2---:R-:W-:-:S04]  /*0420*/  FADD R7, R10, -R7 ;  /* 0x800000070a077221 */ /* 0x004fc80000000000 */
[----:B------:R-:W-:Y:S01]  /*0430*/  FMUL R10, R7, R7 ;  /* 0x00000007070a7220 */ /* 0x000fe20000400000 */
[----:B---3--:R-:W-:-:S03]  /*0440*/  FADD R8, R8, -R9 ;  /* 0x8000000908087221 */ /* 0x008fc60000000000 */
[----:B0-----:R-:W0:Y:S01]  /*0450*/  F2F.F64.F32 R14, R10 ;  /* 0x0000000a000e7310 */ /* 0x001e220000201800 */
[----:B------:R-:W-:-:S07]  /*0460*/  FMUL R8, R8, R8 ;  /* 0x0000000808087220 */ /* 0x000fce0000400000 */
[----:B------:R-:W1:Y:S01]  /*0470*/  F2F.F64.F32 R8, R8 ;  /* 0x0000000800087310 */ /* 0x000e620000201800 */
[----:B----4-:R-:W-:Y:S01]  /*0480*/  FADD R6, R11, -R6 ;  /* 0x800000060b067221 */ /* 0x010fe20000000000 */
[----:B0-----:R-:W-:-:S03]  /*0490*/  DADD R14, R14, R12 ;  /* 0x000000000e0e7229 */ /* 0x001fc6000000000c */
[----:B------:R-:W-:-:S04]  /*04a0*/  FMUL R16, R6, R6 ;  /* 0x0000000606107220 */ /* 0x000fc80000400000 */
[----:B------:R-:W0:Y:S01]  /*04b0*/  F2F.F64.F32 R6, R16 ;  /* 0x0000001000067310 */ /* 0x000e220000201800 */
[----:B------:R-:W-:Y:S01]  /*04c0*/  FADD R26, R27, -R26 ;  /* 0x8000001a1b1a7221 */ /* 0x000fe20000000000 */
[----:B-1----:R-:W-:-:S03]  /*04d0*/  DADD R8, R14, R8 ;  /* 0x000000000e087229 */ /* 0x002fc60000000008 */
[----:B------:R-:W-:-:S04]  /*04e0*/  FMUL R26, R26, R26 ;  /* 0x0000001a1a1a7220 */ /* 0x000fc80000400000 */
[----:B------:R-:W1:Y:S01]  /*04f0*/  F2F.F64.F32 R10, R26 ;  /* 0x0000001a000a7310 */ /* 0x000e620000201800 */
[----:B------:R-:W-:-:S04]  /*0500*/  FADD R24, R25, -R24 ;  /* 0x8000001819187221 */ /* 0x000fc80000000000 */
[----:B------:R-:W-:Y:S01]  /*0510*/  FMUL R24, R24, R24 ;  /* 0x0000001818187220 */ /* 0x000fe20000400000 */
[----:B0-----:R-:W-:-:S03]  /*0520*/  DADD R8, R8, R6 ;  /* 0x0000000008087229 */ /* 0x001fc60000000006 */
[----:B------:R-:W0:Y:S01]  /*0530*/  F2F.F64.F32 R6, R24 ;  /* 0x0000001800067310 */ /* 0x000e220000201800 */
[----:B------:R-:W-:-:S04]  /*0540*/  FADD R28, R28, -R29 ;  /* 0x8000001d1c1c7221 */ /* 0x000fc80000000000 */
[----:B-1----:R-:W-:Y:S01]  /*0550*/  DADD R8, R8, R10 ;  /* 0x0000000008087229 */ /* 0x002fe2000000000a */
[----:B------:R-:W-:-:S04]  /*0560*/  FMUL R28, R28, R28 ;  /* 0x0000001c1c1c7220 */ /* 0x000fc80000400000 */
[----:B------:R-:W1:Y:S01]  /*0570*/  F2F.F64.F32 R10, R28 ;  /* 0x0000001c000a7310 */ /* 0x000e620000201800 */
[----:B------:R-:W-:Y:S02]  /*0580*/  FADD R20, R21, -R20 ;  /* 0x8000001415147221 */ /* 0x000fe40000000000 */
[----:B0-----:R-:W-:Y:S02]  /*0590*/  DADD R6, R8, R6 ;  /* 0x0000000008067229 */ /* 0x001fe40000000006 */
[----:B------:R-:W-:Y:S01]  /*05a0*/  FMUL R20, R20, R20 ;  /* 0x0000001414147220 */ /* 0x000fe20000400000 */
[----:B------:R-:W-:-:S03]  /*05b0*/  FADD R18, R18, -R23 ;  /* 0x8000001712127221 */ /* 0x000fc60000000000 */
[----:B------:R-:W0:Y:S01]  /*05c0*/  F2F.F64.F32 R8, R20 ;  /* 0x0000001400087310 */ /* 0x000e220000201800 */
[----:B------:R-:W-:Y:S01]  /*05d0*/  FMUL R18, R18, R18 ;  /* 0x0000001212127220 */ /* 0x000fe20000400000 */
[----:B-1----:R-:W-:-:S06]  /*05e0*/  DADD R6, R6, R10 ;  /* 0x0000000006067229 */ /* 0x002fcc000000000a */
[----:B------:R-:W1:Y:S02]  /*05f0*/  F2F.F64.F32 R12, R18 ;  /* 0x00000012000c7310 */ /* 0x000e640000201800 */
[----:B0-----:R-:W-:-:S08]  /*0600*/  DADD R6, R6, R8 ;  /* 0x0000000006067229 */ /* 0x001fd00000000008 */
[----:B-1----:R-:W-:Y:S01]  /*0610*/  DADD R12, R6, R12 ;  /* 0x00000000060c7229 */ /* 0x002fe2000000000c */
[----:B------:R-:W-:Y:S10]  /*0620*/  @P0 BRA `(.L_x_2) ;  /* 0xfffffff800e40947 */ /* 0x000ff4000383ffff */
.L_x_1:
[----:B------:R-:W-:Y:S05]  /*0630*/  BRA.U !UP1, `(.L_x_0) ;  /* 0x0000000509407547 */ /* 0x000fea000b800000 */
[----:B------:R-:W-:Y:S02]  /*0640*/  UISETP.GE.U32.AND UP0, UPT, UR4, 0x4, UPT ;  /* 0x000000040400788c */ /* 0x000fe4000bf06070 */
[----:B------:R-:W-:-:S04]  /*0650*/  ULOP3.LUT UR5, UR6, 0x3, URZ, 0xc0, !UPT ;  /* 0x0000000306057892 */ /* 0x000fc8000f8ec0ff */
[----:B------:R-:W-:-:S03]  /*0660*/  UISETP.NE.AND UP1, UPT, UR5, URZ, UPT ;  /* 0x000000ff0500728c */ /* 0x000fc6000bf25270 */
[----:B------:R-:W-:Y:S08]  /*0670*/  BRA.U !UP0, `(.L_x_3) ;  /* 0x0000000108947547 */ /* 0x000ff0000b800000 */
[----:B------:R-:W0:Y:S01]  /*0680*/  LDC.64 R10, c[0x0][0x388] ;  /* 0x0000e200ff0a7b82 */ /* 0x000e220000000a00 */
[-C--:B-----5:R-:W-:Y:S02]  /*0690*/  IMAD R7, R4, R5.reuse, RZ ;  /* 0x0000000504077224 */ /* 0x0a0fe400078e02ff */
[----:B------:R-:W-:-:S05]  /*06a0*/  IMAD R9, R2, R5, R3 ;  /* 0x0000000502097224 */ /* 0x000fca00078e0203 */
[----:B------:R-:W1:Y:S01]  /*06b0*/  LDC.64 R14, c[0x0][0x380] ;  /* 0x0000e000ff0e7b82 */ /* 0x000e620000000a00 */
[----:B0-----:R-:W-:-:S05]  /*06c0*/  IMAD.WIDE R10, R7, 0x4, R10 ;  /* 0x00000004070a7825 */ /* 0x001fca00078e020a */
[----:B------:R0:W2:Y:S01]  /*06d0*/  LDG.E R6, desc[UR8][R10.64] ;  /* 0x000000080a067981 */ /* 0x0000a2000c1e1900 */
[----:B-1----:R-:W-:-:S04]  /*06e0*/  IMAD.WIDE R14, R9, 0x4, R14 ;  /* 0x00000004090e7825 */ /* 0x002fc800078e020e */
[----:B------:R-:W-:Y:S01]  /*06f0*/  IMAD.WIDE R16, R4, 0x4, R10 ;  /* 0x0000000404107825 */ /* 0x000fe200078e020a */
[----:B------:R-:W2:Y:S03]  /*0700*/  LDG.E R7, desc[UR8][R14.64] ;  /* 0x000000080e077981 */ /* 0x000ea6000c1e1900 */
[----:B------:R-:W-:Y:S01]  /*0710*/  IMAD.WIDE R18, R2, 0x4, R14 ;  /* 0x0000000402127825 */ /* 0x000fe200078e020e */
[----:B------:R-:W3:Y:S04]  /*0720*/  LDG.E R9, desc[UR8][R16.64] ;  /* 0x0000000810097981 */ /* 0x000ee8000c1e1900 */
[----:B------:R-:W3:Y:S01]  /*0730*/  LDG.E R0, desc[UR8][R18.64] ;  /* 0x0000000812007981 */ /* 0x000ee2000c1e1900 */
[----:B------:R-:W-:-:S04]  /*0740*/  IMAD.WIDE R20, R4, 0x4, R16 ;  /* 0x0000000404147825 */ /* 0x000fc800078e0210 */
[----:B------:R-:W-:Y:S01]  /*0750*/  IMAD.WIDE R22, R2, 0x4, R18 ;  /* 0x0000000402167825 */ /* 0x000fe200078e0212 */
[----:B------:R-:W4:Y:S03]  /*0760*/  LDG.E R26, desc[UR8][R20.64] ;  /* 0x00000008141a7981 */ /* 0x000f26000c1e1900 */
[----:B------:R-:W-:Y:S01]  /*0770*/  IMAD.WIDE R24, R4, 0x4, R20 ;  /* 0x0000000404187825 */ /* 0x000fe200078e0214 */
[----:B------:R-:W4:Y:S03]  /*0780*/  LDG.E R27, desc[UR8][R22.64] ;  /* 0x00000008161b7981 */ /* 0x000f26000c1e1900 */
[----:B0-----:R-:W-:Y:S02]  /*0790*/  IMAD.WIDE R10, R2, 0x4, R22 ;  /* 0x00000004020a7825 */ /* 0x001fe400078e0216 */
[----:B------:R-:W4:Y:S04]  /*07a0*/  LDG.E R24, desc[UR8][R24.64] ;  /* 0x0000000818187981 */ /* 0x000f28000c1e1900 */
[----:B------:R-:W4:Y:S01]  /*07b0*/  LDG.E R11, desc[UR8][R10.64] ;  /* 0x000000080a0b7981 */ /* 0x000f22000c1e1900 */
[----:B------:R-:W-:Y:S01]  /*07c0*/  IADD3 R5, PT, PT, R5, 0x4, RZ ;  /* 0x0000000405057810 */ /* 0x000fe20007ffe0ff */
[----:B--2---:R-:W-:-:S04]  /*07d0*/  FADD R6, R6, -R7 ;  /* 0x8000000706067221 */ /* 0x004fc80000000000 */
[----:B------:R-:W-:Y:S01]  /*07e0*/  FMUL R14, R6, R6 ;  /* 0x00000006060e7220 */ /* 0x000fe20000400000 */
[----:B---3--:R-:W-:-:S03]  /*07f0*/  FADD R0, R9, -R0 ;  /* 0x8000000009007221 */ /* 0x008fc60000000000 */
[----:B------:R-:W0:Y:S01]  /*0800*/  F2F.F64.F32 R6, R14 ;  /* 0x0000000e00067310 */ /* 0x000e220000201800 */
[----:B------:R-:W-:Y:S01]  /*0810*/  FMUL R8, R0, R0 ;  /* 0x0000000000087220 */ /* 0x000fe20000400000 */
[----:B----4-:R-:W-:-:S06]  /*0820*/  FADD R26, R26, -R27 ;  /* 0x8000001b1a1a7221 */ /* 0x010fcc0000000000 */
[----:B------:R-:W1:Y:S01]  /*0830*/  F2F.F64.F32 R8, R8 ;  /* 0x0000000800087310 */ /* 0x000e620000201800 */
[----:B------:R-:W-:Y:S01]  /*0840*/  FMUL R26, R26, R26 ;  /* 0x0000001a1a1a7220 */ /* 0x000fe20000400000 */
[----:B0-----:R-:W-:Y:S01]  /*0850*/  DADD R6, R12, R6 ;  /* 0x000000000c067229 */ /* 0x001fe20000000006 */
[----:B------:R-:W-:-:S05]  /*0860*/  FADD R24, R24, -R11 ;  /* 0x8000000b18187221 */ /* 0x000fca0000000000 */
[----:B------:R-:W0:Y:S01]  /*0870*/  F2F.F64.F32 R10, R26 ;  /* 0x0000001a000a7310 */ /* 0x000e220000201800 */
[----:B------:R-:W-:Y:S01]  /*0880*/  FMUL R24, R24, R24 ;  /* 0x0000001818187220 */ /* 0x000fe20000400000 */
[----:B-1----:R-:W-:-:S06]  /*0890*/  DADD R6, R6, R8 ;  /* 0x0000000006067229 */ /* 0x002fcc0000000008 */
[----:B------:R-:W1:Y:S02]  /*08a0*/  F2F.F64.F32 R12, R24 ;  /* 0x00000018000c7310 */ /* 0x000e640000201800 */
[----:B0-----:R-:W-:-:S08]  /*08b0*/  DADD R6, R6, R10 ;  /* 0x0000000006067229 */ /* 0x001fd0000000000a */
[----:B-1----:R-:W-:-:S11]  /*08c0*/  DADD R12, R6, R12 ;  /* 0x00000000060c7229 */ /* 0x002fd6000000000c */
.L_x_3:
[----:B------:R-:W-:Y:S05]  /*08d0*/  BRA.U !UP1, `(.L_x_0) ;  /* 0x0000000109987547 */ /* 0x000fea000b800000 */
[----:B------:R-:W0:Y:S01]  /*08e0*/  LDC.64 R10, c[0x0][0x388] ;  /* 0x0000e200ff0a7b82 */ /* 0x000e220000000a00 */
[----:B------:R-:W-:Y:S01]  /*08f0*/  MOV R0, UR5 ;  /* 0x0000000500007c02 */ /* 0x000fe20008000f00 */
[----:B------:R-:W-:-:S03]  /*0900*/  ULOP3.LUT UR4, UR6, 0x1, URZ, 0xc0, !UPT ;  /* 0x0000000106047892 */ /* 0x000fc6000f8ec0ff */
[----:B------:R-:W-:Y:S01]  /*0910*/  ISETP.NE.AND P0, PT, R0, 0x1, PT ;  /* 0x000000010000780c */ /* 0x000fe20003f05270 */
[----:B------:R-:W-:Y:S02]  /*0920*/  UISETP.NE.U32.AND UP0, UPT, UR4, 0x1, UPT ;  /* 0x000000010400788c */ /* 0x000fe4000bf05070 */
[----:B------:R-:W1:Y:S04]  /*0930*/  LDC.64 R14, c[0x0][0x380] ;  /* 0x0000e000ff0e7b82 */ /* 0x000e680000000a00 */
[----:B------:R-:W-:-:S04]  /*0940*/  PLOP3.LUT P1, PT, PT, PT, UP0, 0x80, 0x8 ;  /* 0x000000000008781c */ /* 0x000fc80003f2f008 */
[----:B------:R-:W2:Y:S02]  /*0950*/  LDC.64 R8, c[0x0][0x388] ;  /* 0x0000e200ff087b82 */ /* 0x000ea40000000a00 */
[-C--:B-----5:R-:W-:Y:S02]  /*0960*/  @P0 IMAD R17, R4, R5.reuse, RZ ;  /* 0x0000000504110224 */ /* 0x0a0fe400078e02ff */
[----:B------:R-:W-:Y:S01]  /*0970*/  @P0 IMAD R19, R2, R5, R3 ;  /* 0x0000000502130224 */ /* 0x000fe200078e0203 */
[----:B------:R-:W-:-:S03]  /*0980*/  @P0 IADD3 R5, PT, PT, R5, 0x2, RZ ;  /* 0x0000000205050810 */ /* 0x000fc60007ffe0ff */
[----:B------:R-:W3:Y:S01]  /*0990*/  LDC.64 R6, c[0x0][0x380] ;  /* 0x0000e000ff067b82 */ /* 0x000ee20000000a00 */
[----:B0-----:R-:W-:-:S05]  /*09a0*/  @P0 IMAD.WIDE R10, R17, 0x4, R10 ;  /* 0x00000004110a0825 */ /* 0x001fca00078e020a */
[----:B------:R-:W4:Y:S01]  /*09b0*/  @P0 LDG.E R0, desc[UR8][R10.64] ;  /* 0x000000080a000981 */ /* 0x000f22000c1e1900 */
[----:B-1----:R-:W-:-:S04]  /*09c0*/  @P0 IMAD.WIDE R14, R19, 0x4, R14 ;  /* 0x00000004130e0825 */ /* 0x002fc800078e020e */
[----:B------:R-:W-:Y:S01]  /*09d0*/  @P0 IMAD.WIDE R16, R4, 0x4, R10 ;  /* 0x0000000404100825 */ /* 0x000fe200078e020a */
[----:B------:R-:W4:Y:S03]  /*09e0*/  @P0 LDG.E R23, desc[UR8][R14.64] ;  /* 0x000000080e170981 */ /* 0x000f26000c1e1900 */
[----:B------:R-:W-:Y:S02]  /*09f0*/  @P0 IMAD.WIDE R18, R2, 0x4, R14 ;  /* 0x0000000402120825 */ /* 0x000fe400078e020e */
[----:B------:R-:W4:Y:S02]  /*0a00*/  @P0 LDG.E R16, desc[UR8][R16.64] ;  /* 0x0000000810100981 */ /* 0x000f24000c1e1900 */
[-C--:B------:R-:W-:Y:S02]  /*0a10*/  @!P1 IMAD R21, R4, R5.reuse, RZ ;  /* 0x0000000504159224 */ /* 0x080fe400078e02ff */
[----:B------:R-:W-:Y:S01]  /*0a20*/  @!P1 IMAD R5, R2, R5, R3 ;  /* 0x0000000502059224 */ /* 0x000fe200078e0203 */
[----:B------:R-:W4:Y:S01]  /*0a30*/  @P0 LDG.E R19, desc[UR8][R18.64] ;  /* 0x0000000812130981 */ /* 0x000f22000c1e1900 */
[----:B--2---:R-:W-:-:S04]  /*0a40*/  @!P1 IMAD.WIDE R8, R21, 0x4, R8 ;  /* 0x0000000415089825 */ /* 0x004fc800078e0208 */
[----:B---3--:R-:W-:Y:S02]  /*0a50*/  @!P1 IMAD.WIDE R6, R5, 0x4, R6 ;  /* 0x0000000405069825 */ /* 0x008fe400078e0206 */
[----:B------:R-:W2:Y:S04]  /*0a60*/  @!P1 LDG.E R8, desc[UR8][R8.64] ;  /* 0x0000000808089981 */ /* 0x000ea8000c1e1900 */
[----:B------:R-:W2:Y:S01]  /*0a70*/  @!P1 LDG.E R7, desc[UR8][R6.64] ;  /* 0x0000000806079981 */ /* 0x000ea2000c1e1900 */
[----:B----4-:R-:W-:-:S04]  /*0a80*/  @P0 FADD R0, R0, -R23 ;  /* 0x8000001700000221 */ /* 0x010fc80000000000 */
[----:B------:R-:W-:-:S04]  /*0a90*/  @P0 FMUL R5, R0, R0 ;  /* 0x0000000000050220 */ /* 0x000fc80000400000 */
[----:B------:R-:W0:Y:S01]  /*0aa0*/  @P0 F2F.F64.F32 R10, R5 ;  /* 0x00000005000a0310 */ /* 0x000e220000201800 */
[----:B------:R-:W-:-:S04]  /*0ab0*/  @P0 FADD R0, R16, -R19 ;  /* 0x8000001310000221 */ /* 0x000fc80000000000 */
[----:B------:R-:W-:-:S06]  /*0ac0*/  @P0 FMUL R14, R0, R0 ;  /* 0x00000000000e0220 */ /* 0x000fcc0000400000 */
[----:B------:R-:W1:Y:S01]  /*0ad0*/  @P0 F2F.F64.F32 R14, R14 ;  /* 0x0000000e000e0310 */ /* 0x000e620000201800 */
[----:B--2---:R-:W-:-:S04]  /*0ae0*/  @!P1 FADD R0, R8, -R7 ;  /* 0x8000000708009221 */ /* 0x004fc80000000000 */
[----:B------:R-:W-:Y:S01]  /*0af0*/  @!P1 FMUL R0, R0, R0 ;  /* 0x0000000000009220 */ /* 0x000fe20000400000 */
[----:B0-----:R-:W-:-:S03]  /*0b00*/  @P0 DADD R10, R12, R10 ;  /* 0x000000000c0a0229 */ /* 0x001fc6000000000a */
[----:B------:R-:W0:Y:S05]  /*0b10*/  @!P1 F2F.F64.F32 R8, R0 ;  /* 0x0000000000089310 */ /* 0x000e2a0000201800 */
[----:B-1----:R-:W-:-:S08]  /*0b20*/  @P0 DADD R12, R10, R14 ;  /* 0x000000000a0c0229 */ /* 0x002fd0000000000e */
[----:B0-----:R-:W-:-:S11]  /*0b30*/  @!P1 DADD R12, R12, R8 ;  /* 0x000000000c0c9229 */ /* 0x001fd60000000008 */
.L_x_0:
[----:B-----5:R-:W-:Y:S02]  /*0b40*/  ISETP.GE.AND P0, PT, R4, 0x2, PT ;  /* 0x000000020400780c */ /* 0x020fe40003f06270 */
[----:B------:R-:W-:-:S11]  /*0b50*/  MOV R5, RZ ;  /* 0x000000ff00057202 */ /* 0x000fd60000000f00 */
[----:B------:R-:W-:Y:S05]  /*0b60*/  @!P0 BRA `(.L_x_4) ;  /* 0x0000000c00908947 */ /* 0x000fea0003800000 */
[----:B------:R-:W-:-:S09]  /*0b70*/  UISETP.GE.AND UP0, UPT, UR6, 0x1, UPT ;  /* 0x000000010600788c */ /* 0x000fd2000bf06270 */
[----:B------:R-:W-:Y:S05]  /*0b80*/  BRA.U !UP0, `(.L_x_5) ;  /* 0x0000000d080c7547 */ /* 0x000fea000b800000 */
[----:B------:R-:W-:Y:S01]  /*0b90*/  HFMA2 R9, -RZ, RZ, 0, 5.9604644775390625e-08 ;  /* 0x00000001ff097431 */ /* 0x000fe200000001ff */
[----:B------:R-:W-:Y:S01]  /*0ba0*/  ULOP3.LUT UR7, UR6, 0x7ffffff8, URZ, 0xc0, !UPT ;  /* 0x7ffffff806077892 */ /* 0x000fe2000f8ec0ff */
[----:B------:R-:W-:Y:S02]  /*0bb0*/  SHF.L.U32 R7, R4, 0x3, RZ ;  /* 0x0000000304077819 */ /* 0x000fe400000006ff */
[----:B------:R-:W-:Y:S01]  /*0bc0*/  MOV R5, RZ ;  /* 0x000000ff00057202 */ /* 0x000fe20000000f00 */
[----:B------:R-:W-:-:S12]  /*0bd0*/  UIADD3 UR5, UPT, UPT, -UR7, URZ, URZ ;  /* 0x000000ff07057290 */ /* 0x000fd8000fffe1ff */
.L_x_11:
[----:B------:R-:W-:Y:S01]  /*0be0*/  UISETP.GE.U32.AND UP0, UPT, UR6, 0x8, UPT ;  /* 0x000000080600788c */ /* 0x000fe2000bf06070 */
[----:B------:R-:W-:Y:S02]  /*0bf0*/  MOV R0, RZ ;  /* 0x000000ff00007202 */ /* 0x000fe40000000f00 */
[----:B------:R-:W-:-:S06]  /*0c00*/  CS2R R28, SRZ ;  /* 0x00000000001c7805 */ /* 0x000fcc000001ff00 */
[----:B------:R-:W-:Y:S05]  /*0c10*/  BRA.U !UP0, `(.L_x_6) ;  /* 0x0000000508647547 */ /* 0x000fea000b800000 */
[----:B------:R-:W0:Y:S01]  /*0c20*/  LDC.64 R10, c[0x0][0x388] ;  /* 0x0000e200ff0a7b82 */ /* 0x000e220000000a00 */
[CC--:B------:R-:W-:Y:S01]  /*0c30*/  IADD3 R0, PT, PT, R4.reuse, R9.reuse, RZ ;  /* 0x0000000904007210 */ /* 0x0c0fe20007ffe0ff */
[C-C-:B------:R-:W-:Y:S01]  /*0c40*/  IMAD R8, R4.reuse, 0x3, R9.reuse ;  /* 0x0000000304087824 */ /* 0x140fe200078e0209 */
[CC--:B------:R-:W-:Y:S01]  /*0c50*/  LEA R6, R4.reuse, R9.reuse, 0x1 ;  /* 0x0000000904067211 */ /* 0x0c0fe200078e08ff */
[C-C-:B------:R-:W-:Y:S01]  /*0c60*/  IMAD R23, R4.reuse, 0x5, R9.reuse ;  /* 0x0000000504177824 */ /* 0x140fe200078e0209 */
[C---:B------:R-:W-:Y:S01]  /*0c70*/  LEA R22, R4.reuse, R9, 0x2 ;  /* 0x0000000904167211 */ /* 0x040fe200078e10ff */
[C-C-:B------:R-:W-:Y:S01]  /*0c80*/  IMAD R24, R4.reuse, 0x6, R9.reuse ;  /* 0x0000000604187824 */ /* 0x140fe200078e0209 */
[----:B------:R-:W-:Y:S01]  /*0c90*/  MOV R27, R3 ;  /* 0x00000003001b7202 */ /* 0x000fe20000000f00 */
[----:B------:R-:W-:Y:S01]  /*0ca0*/  IMAD R25, R4, 0x7, R9 ;  /* 0x0000000704197824 */ /* 0x000fe200078e0209 */
[----:B------:R-:W-:Y:S01]  /*0cb0*/  CS2R R28, SRZ ;  /* 0x00000000001c7805 */ /* 0x000fe2000001ff00 */
[----:B------:R-:W-:Y:S01]  /*0cc0*/  UMOV UR4, UR5 ;  /* 0x0000000500047c82 */ /* 0x000fe20008000000 */
[----:B0-----:R-:W-:-:S07]  /*0cd0*/  IMAD.WIDE.U32 R14, R9, 0x4, R10 ;  /* 0x00000004090e7825 */ /* 0x001fce00078e000a */
.L_x_7:
[----:B------:R-:W0:Y:S01]  /*0ce0*/  LDC.64 R20, c[0x0][0x380] ;  /* 0x0000e000ff147b82 */ /* 0x000e220000000a00 */
[----:B------:R-:W2:Y:S01]  /*0cf0*/  LDG.E R16, desc[UR8][R14.64] ;  /* 0x000000080e107981 */ /* 0x000ea2000c1e1900 */
[----:B0-----:R-:W-:-:S05]  /*0d00*/  IMAD.WIDE R20, R27, 0x4, R20 ;  /* 0x000000041b147825 */ /* 0x001fca00078e0214 */
[----:B------:R-:W2:Y:S01]  /*0d10*/  LDG.E R17, desc[UR8][R20.64] ;  /* 0x0000000814117981 */ /* 0x000ea2000c1e1900 */
[----:B------:R-:W-:-:S05]  /*0d20*/  IMAD.WIDE R18, R2, 0x4, R20 ;  /* 0x0000000402127825 */ /* 0x000fca00078e0214 */
[----:B------:R-:W3:Y:S01]  /*0d30*/  LDG.E R21, desc[UR8][R18.64] ;  /* 0x0000000812157981 */ /* 0x000ee2000c1e1900 */
[----:B--2---:R-:W-:-:S04]  /*0d40*/  FADD R16, R16, -R17 ;  /* 0x8000001110107221 */ /* 0x004fc80000000000 */
[----:B------:R-:W-:-:S04]  /*0d50*/  FMUL R26, R16, R16 ;  /* 0x00000010101a7220 */ /* 0x000fc80000400000 */
[----:B------:R-:W0:Y:S02]  /*0d60*/  F2F.F64.F32 R16, R26 ;  /* 0x0000001a00107310 */ /* 0x000e240000201800 */
[----:B0-----:R-:W-:Y:S01]  /*0d70*/  DADD R16, R16, R28 ;  /* 0x0000000010107229 */ /* 0x001fe2000000001c */
[----:B------:R-:W-:-:S06]  /*0d80*/  IMAD.WIDE.U32 R28, R0, 0x4, R10 ;  /* 0x00000004001c7825 */ /* 0x000fcc00078e000a */
[----:B------:R-:W3:Y:S02]  /*0d90*/  LDG.E R28, desc[UR8][R28.64] ;  /* 0x000000081c1c7981 */ /* 0x000ee4000c1e1900 */
[----:B---3--:R-:W-:-:S04]  /*0da0*/  FADD R21, R28, -R21 ;  /* 0x800000151c157221 */ /* 0x008fc80000000000 */
[----:B------:R-:W-:-:S04]  /*0db0*/  FMUL R26, R21, R21 ;  /* 0x00000015151a7220 */ /* 0x000fc80000400000 */
[----:B------:R-:W0:Y:S01]  /*0dc0*/  F2F.F64.F32 R20, R26 ;  /* 0x0000001a00147310 */ /* 0x000e220000201800 */
[----:B------:R-:W-:-:S06]  /*0dd0*/  IMAD.WIDE.U32 R28, R6, 0x4, R10 ;  /* 0x00000004061c7825 */ /* 0x000fcc00078e000a */
[----:B------:R-:W2:Y:S01]  /*0de0*/  LDG.E R28, desc[UR8][R28.64] ;  /* 0x000000081c1c7981 */ /* 0x000ea2000c1e1900 */
[----:B0-----:R-:W-:Y:S01]  /*0df0*/  DADD R20, R16, R20 ;  /* 0x0000000010147229 */ /* 0x001fe20000000014 */
[----:B------:R-:W-:-:S05]  /*0e00*/  IMAD.WIDE R16, R2, 0x4, R18 ;  /* 0x0000000402107825 */ /* 0x000fca00078e0212 */
[----:B------:R-:W2:Y:S02]  /*0e10*/  LDG.E R19, desc[UR8][R16.64] ;  /* 0x0000000810137981 */ /* 0x000ea4000c1e1900 */
[----:B--2---:R-:W-:-:S04]  /*0e20*/  FADD R19, R28, -R19 ;  /* 0x800000131c137221 */ /* 0x004fc80000000000 */
        /* <DEDUP_REMOVED lines=18> */
[----:B------:R-:W-:Y:S01]  /*0f50*/  IMAD.WIDE R28, R2, 0x4, R18 ;  /* 0x00000004021c7825 */ /* 0x000fe200078e0212 */
[----:B0-----:R-:W-:-:S03]  /*0f60*/  DADD R20, R16, R20 ;  /* 0x0000000010147229 */ /* 0x001fc60000000014 */
[----:B------:R-:W-:-:S06]  /*0f70*/  IMAD.WIDE.U32 R16, R23, 0x4, R10 ;  /* 0x0000000417107825 */ /* 0x000fcc00078e000a */
[----:B------:R-:W2:Y:S04]  /*0f80*/  LDG.E R16, desc[UR8][R16.64] ;  /* 0x0000000810107981 */ /* 0x000ea8000c1e1900 */
[----:B------:R-:W2:Y:S02]  /*0f90*/  LDG.E R17, desc[UR8][R28.64] ;  /* 0x000000081c117981 */ /* 0x000ea4000c1e1900 */
[----:B--2---:R-:W-:-:S04]  /*0fa0*/  FADD R16, R16, -R17 ;  /* 0x8000001110107221 */ /* 0x004fc80000000000 */
[----:B------:R-:W-:-:S04]  /*0fb0*/  FMUL R26, R16, R16 ;  /* 0x00000010101a7220 */ /* 0x000fc80000400000 */
[----:B------:R-:W0:Y:S01]  /*0fc0*/  F2F.F64.F32 R18, R26 ;  /* 0x0000001a00127310 */ /* 0x000e220000201800 */
[----:B------:R-:W-:-:S05]  /*0fd0*/  IMAD.WIDE R16, R2, 0x4, R28 ;  /* 0x0000000402107825 */ /* 0x000fca00078e021c */
[----:B------:R1:W2:Y:S01]  /*0fe0*/  LDG.E R29, desc[UR8][R16.64] ;  /* 0x00000008101d7981 */ /* 0x0002a2000c1e1900 */
[----:B0-----:R-:W-:Y:S01]  /*0ff0*/  DADD R18, R20, R18 ;  /* 0x0000000014127229 */ /* 0x001fe20000000012 */
[----:B------:R-:W-:-:S04]  /*1000*/  IMAD.WIDE R20, R2, 0x4, R16 ;  /* 0x0000000402147825 */ /* 0x000fc800078e0210 */
[----:B-1----:R-:W-:Y:S02]  /*1010*/  IMAD.WIDE.U32 R16, R24, 0x4, R10 ;  /* 0x0000000418107825 */ /* 0x002fe400078e000a */
[----:B------:R-:W3:Y:S04]  /*1020*/  LDG.E R20, desc[UR8][R20.64] ;  /* 0x0000000814147981 */ /* 0x000ee8000c1e1900 */
[----:B------:R-:W2:Y:S02]  /*1030*/  LDG.E R16, desc[UR8][R16.64] ;  /* 0x0000000810107981 */ /* 0x000ea4000c1e1900 */
[----:B--2---:R-:W-:-:S04]  /*1040*/  FADD R29, R16, -R29 ;  /* 0x8000001d101d7221 */ /* 0x004fc80000000000 */
[----:B------:R-:W-:-:S04]  /*1050*/  FMUL R26, R29, R29 ;  /* 0x0000001d1d1a7220 */ /* 0x000fc80000400000 */
[----:B------:R-:W0:Y:S02]  /*1060*/  F2F.F64.F32 R28, R26 ;  /* 0x0000001a001c7310 */ /* 0x000e240000201800 */
[----:B0-----:R-:W-:Y:S01]  /*1070*/  DADD R28, R18, R28 ;  /* 0x00000000121c7229 */ /* 0x001fe2000000001c */
[----:B------:R-:W-:-:S06]  /*1080*/  IMAD.WIDE.U32 R18, R25, 0x4, R10 ;  /* 0x0000000419127825 */ /* 0x000fcc00078e000a */
[----:B------:R-:W3:Y:S01]  /*1090*/  LDG.E R19, desc[UR8][R18.64] ;  /* 0x0000000812137981 */ /* 0x000ee2000c1e1900 */
[----:B------:R-:W-:-:S04]  /*10a0*/  UIADD3 UR4, UPT, UPT, UR4, 0x8, URZ ;  /* 0x0000000804047890 */ /* 0x000fc8000fffe0ff */
[----:B------:R-:W-:Y:S01]  /*10b0*/  UISETP.NE.AND UP0, UPT, UR4, URZ, UPT ;  /* 0x000000ff0400728c */ /* 0x000fe2000bf05270 */
[C---:B------:R-:W-:Y:S01]  /*10c0*/  IADD3 R0, PT, PT, R7.reuse, R0, RZ ;  /* 0x0000000007007210 */ /* 0x040fe20007ffe0ff */
[C---:B------:R-:W-:Y:S01]  /*10d0*/  IMAD.WIDE.U32 R14, R7.reuse, 0x4, R14 ;  /* 0x00000004070e7825 */ /* 0x040fe200078e000e */
[C---:B------:R-:W-:Y:S02]  /*10e0*/  IADD3 R6, PT, PT, R7.reuse, R6, RZ ;  /* 0x0000000607067210 */ /* 0x040fe40007ffe0ff */
[C---:B------:R-:W-:Y:S02]  /*10f0*/  IADD3 R8, PT, PT, R7.reuse, R8, RZ ;  /* 0x0000000807087210 */ /* 0x040fe40007ffe0ff */
[C---:B------:R-:W-:Y:S02]  /*1100*/  IADD3 R22, PT, PT, R7.reuse, R22, RZ ;  /* 0x0000001607167210 */ /* 0x040fe40007ffe0ff */
[C---:B------:R-:W-:Y:S02]  /*1110*/  IADD3 R23, PT, PT, R7.reuse, R23, RZ ;  /* 0x0000001707177210 */ /* 0x040fe40007ffe0ff */
[----:B------:R-:W-:-:S02]  /*1120*/  IADD3 R24, PT, PT, R7, R24, RZ ;  /* 0x0000001807187210 */ /* 0x000fc40007ffe0ff */
[----:B------:R-:W-:Y:S02]  /*1130*/  IADD3 R25, PT, PT, R7, R25, RZ ;  /* 0x0000001907197210 */ /* 0x000fe40007ffe0ff */
[----:B------:R-:W-:Y:S01]  /*1140*/  LEA R27, R2, R27, 0x3 ;  /* 0x0000001b021b7211 */ /* 0x000fe200078e18ff */
[----:B---3--:R-:W-:-:S04]  /*1150*/  FADD R19, R19, -R20 ;  /* 0x8000001413137221 */ /* 0x008fc80000000000 */
[----:B------:R-:W-:-:S06]  /*1160*/  FMUL R20, R19, R19 ;  /* 0x0000001313147220 */ /* 0x000fcc0000400000 */
[----:B------:R-:W0:Y:S02]  /*1170*/  F2F.F64.F32 R20, R20 ;  /* 0x0000001400147310 */ /* 0x000e240000201800 */
[----:B0-----:R-:W-:Y:S01]  /*1180*/  DADD R28, R28, R20 ;  /* 0x000000001c1c7229 */ /* 0x001fe20000000014 */
[----:B------:R-:W-:Y:S10]  /*1190*/  BRA.U UP0, `(.L_x_7) ;  /* 0xfffffff900d07547 */ /* 0x000ff4000b83ffff */
[----:B------:R-:W-:-:S07]  /*11a0*/  MOV R0, UR7 ;  /* 0x0000000700007c02 */ /* 0x000fce0008000f00 */
.L_x_6:
[----:B------:R-:W-:-:S04]  /*11b0*/  ULOP3.LUT UR4, UR6, 0x7, URZ, 0xc0, !UPT ;  /* 0x0000000706047892 */ /* 0x000fc8000f8ec0ff */
[----:B------:R-:W-:-:S09]  /*11c0*/  UISETP.NE.AND UP0, UPT, UR4, URZ, UPT ;  /* 0x000000ff0400728c */ /* 0x000fd2000bf05270 */
[----:B------:R-:W-:Y:S05]  /*11d0*/  BRA.U !UP0, `(.L_x_8) ;  /* 0x0000000508547547 */ /* 0x000fea000b800000 */
[----:B------:R-:W-:-:S06]  /*11e0*/  UIADD3 UR4, UPT, UPT, UR4, -0x1, URZ ;  /* 0xffffffff04047890 */ /* 0x000fcc000fffe0ff */
[----:B------:R-:W-:Y:S01]  /*11f0*/  MOV R6, UR4 ;  /* 0x0000000400067c02 */ /* 0x000fe20008000f00 */
[----:B------:R-:W-:-:S03]  /*1200*/  ULOP3.LUT UP0, UR4, UR6, 0x3, URZ, 0xc0, !UPT ;  /* 0x0000000306047892 */ /* 0x000fc6000f80c0ff */
[----:B------:R-:W-:-:S13]  /*1210*/  ISETP.GE.U32.AND P0, PT, R6, 0x3, PT ;  /* 0x000000030600780c */ /* 0x000fda0003f06070 */
[----:B------:R-:W-:Y:S05]  /*1220*/  @!P0 BRA `(.L_x_9) ;  /* 0x0000000000a08947 */ /* 0x000fea0003800000 */
[----:B------:R-:W0:Y:S01]  /*1230*/  LDC.64 R10, c[0x0][0x388] ;  /* 0x0000e200ff0a7b82 */ /* 0x000e220000000a00 */
[-C--:B------:R-:W-:Y:S02]  /*1240*/  IMAD R15, R4, R0.reuse, R9 ;  /* 0x00000000040f7224 */ /* 0x080fe400078e0209 */
[----:B------:R-:W-:-:S05]  /*1250*/  IMAD R17, R2, R0, R3 ;  /* 0x0000000002117224 */ /* 0x000fca00078e0203 */
[----:B------:R-:W1:Y:S01]  /*1260*/  LDC.64 R24, c[0x0][0x380] ;  /* 0x0000e000ff187b82 */ /* 0x000e620000000a00 */
[----:B0-----:R-:W-:-:S06]  /*1270*/  IMAD.WIDE.U32 R22, R15, 0x4, R10 ;  /* 0x000000040f167825 */ /* 0x001fcc00078e000a */
[----:B------:R-:W2:Y:S01]  /*1280*/  LDG.E R23, desc[UR8][R22.64] ;  /* 0x0000000816177981 */ /* 0x000ea2000c1e1900 */
[----:B-1----:R-:W-:Y:S01]  /*1290*/  IMAD.WIDE R24, R17, 0x4, R24 ;  /* 0x0000000411187825 */ /* 0x002fe200078e0218 */
[----:B------:R-:W-:-:S04]  /*12a0*/  IADD3 R17, PT, PT, R4, R15, RZ ;  /* 0x0000000f04117210 */ /* 0x000fc80007ffe0ff */
[----:B------:R0:W2:Y:S01]  /*12b0*/  LDG.E R6, desc[UR8][R24.64] ;  /* 0x0000000818067981 */ /* 0x0000a2000c1e1900 */
[----:B------:R-:W-:Y:S01]  /*12c0*/  IMAD.WIDE.U32 R20, R17, 0x4, R10 ;  /* 0x0000000411147825 */ /* 0x000fe200078e000a */
[----:B------:R-:W-:-:S03]  /*12d0*/  IADD3 R27, PT, PT, R4, R17, RZ ;  /* 0x00000011041b7210 */ /* 0x000fc60007ffe0ff */
[C---:B------:R-:W-:Y:S02]  /*12e0*/  IMAD.WIDE R14, R2.reuse, 0x4, R24 ;  /* 0x00000004020e7825 */ /* 0x040fe400078e0218 */
[----:B------:R-:W3:Y:S02]  /*12f0*/  LDG.E R21, desc[UR8][R20.64] ;  /* 0x0000000814157981 */ /* 0x000ee4000c1e1900 */
[----:B------:R-:W-:Y:S02]  /*1300*/  IMAD.WIDE.U32 R16, R27, 0x4, R10 ;  /* 0x000000041b107825 */ /* 0x000fe400078e000a */
[----:B------:R1:W3:Y:S02]  /*1310*/  LDG.E R8, desc[UR8][R14.64] ;  /* 0x000000080e087981 */ /* 0x0002e4000c1e1900 */
[----:B------:R-:W-:Y:S01]  /*1320*/  IMAD.WIDE R18, R2, 0x4, R14 ;  /* 0x0000000402127825 */ /* 0x000fe200078e020e */
[----:B------:R-:W-:Y:S01]  /*1330*/  IADD3 R27, PT, PT, R4, R27, RZ ;  /* 0x0000001b041b7210 */ /* 0x000fe20007ffe0ff */
[----:B------:R-:W4:Y:S04]  /*1340*/  LDG.E R17, desc[UR8][R16.64] ;  /* 0x0000000810117981 */ /* 0x000f28000c1e1900 */
[----:B------:R-:W4:Y:S01]  /*1350*/  LDG.E R22, desc[UR8][R18.64] ;  /* 0x0000000812167981 */ /* 0x000f22000c1e1900 */
[----:B------:R-:W-:-:S04]  /*1360*/  IMAD.WIDE.U32 R10, R27, 0x4, R10 ;  /* 0x000000041b0a7825 */ /* 0x000fc800078e000a */
[----:B0-----:R-:W-:Y:S02]  /*1370*/  IMAD.WIDE R24, R2, 0x4, R18 ;  /* 0x0000000402187825 */ /* 0x001fe400078e0212 */
[----:B------:R-:W5:Y:S04]  /*1380*/  LDG.E R10, desc[UR8][R10.64] ;  /* 0x000000080a0a7981 */ /* 0x000f68000c1e1900 */
[----:B------:R-:W5:Y:S01]  /*1390*/  LDG.E R25, desc[UR8][R24.64] ;  /* 0x0000000818197981 */ /* 0x000f62000c1e1900 */
[----:B------:R-:W-:Y:S01]  /*13a0*/  IADD3 R0, PT, PT, R0, 0x4, RZ ;  /* 0x0000000400007810 */ /* 0x000fe20007ffe0ff */
[----:B--2---:R-:W-:-:S04]  /*13b0*/  FADD R6, R23, -R6 ;  /* 0x8000000617067221 */ /* 0x004fc80000000000 */
[----:B------:R-:W-:-:S04]  /*13c0*/  FMUL R6, R6, R6 ;  /* 0x0000000606067220 */ /* 0x000fc80000400000 */
[----:B-1----:R-:W0:Y:S01]  /*13d0*/  F2F.F64.F32 R14, R6 ;  /* 0x00000006000e7310 */ /* 0x002e220000201800 */
[----:B---3--:R-:W-:-:S04]  /*13e0*/  FADD R8, R21, -R8 ;  /* 0x8000000815087221 */ /* 0x008fc80000000000 */
[----:B------:R-:W-:Y:S01]  /*13f0*/  FMUL R8, R8, R8 ;  /* 0x0000000808087220 */ /* 0x000fe20000400000 */
[----:B----4-:R-:W-:-:S03]  /*1400*/  FADD R22, R17, -R22 ;  /* 0x8000001611167221 */ /* 0x010fc60000000000 */
[----:B------:R-:W1:Y:S01]  /*1410*/  F2F.F64.F32 R16, R8 ;  /* 0x0000000800107310 */ /* 0x000e620000201800 */
[----:B------:R-:W-:Y:S01]  /*1420*/  FMUL R22, R22, R22 ;  /* 0x0000001616167220 */ /* 0x000fe20000400000 */
[----:B0-----:R-:W-:Y:S01]  /*1430*/  DADD R14, R28, R14 ;  /* 0x000000001c0e7229 */ /* 0x001fe2000000000e */
[----:B-----5:R-:W-:-:S05]  /*1440*/  FADD R18, R10, -R25 ;  /* 0x800000190a127221 */ /* 0x020fca0000000000 */
[----:B------:R-:W0:Y:S01]  /*1450*/  F2F.F64.F32 R10, R22 ;  /* 0x00000016000a7310 */ /* 0x000e220000201800 */
[----:B------:R-:W-:Y:S01]  /*1460*/  FMUL R18, R18, R18 ;  /* 0x0000001212127220 */ /* 0x000fe20000400000 */
[----:B-1----:R-:W-:-:S06]  /*1470*/  DADD R14, R14, R16 ;  /* 0x000000000e0e7229 */ /* 0x002fcc0000000010 */
[----:B------:R-:W1:Y:S02]  /*1480*/  F2F.F64.F32 R28, R18 ;  /* 0x00000012001c7310 */ /* 0x000e640000201800 */
[----:B0-----:R-:W-:-:S08]  /*1490*/  DADD R10, R14, R10 ;  /* 0x000000000e0a7229 */ /* 0x001fd0000000000a */
[----:B-1----:R-:W-:-:S11]  /*14a0*/  DADD R28, R10, R28 ;  /* 0x000000000a1c7229 */ /* 0x002fd6000000001c */
.L_x_9:
[----:B------:R-:W-:Y:S05]  /*14b0*/  BRA.U !UP0, `(.L_x_8) ;  /* 0x00000001089c7547 */ /* 0x000fea000b800000 */
[----:B------:R-:W-:Y:S02]  /*14c0*/  UISETP.NE.AND UP0, UPT, UR4, 0x1, UPT ;  /* 0x000000010400788c */ /* 0x000fe4000bf05270 */
[----:B------:R-:W-:-:S04]  /*14d0*/  ULOP3.LUT UR10, UR6, 0x1, URZ, 0xc0, !UPT ;  /* 0x00000001060a7892 */ /* 0x000fc8000f8ec0ff */
[----:B------:R-:W-:-:S03]  /*14e0*/  UISETP.NE.U32.AND UP1, UPT, UR10, 0x1, UPT ;  /* 0x000000010a00788c */ /* 0x000fc6000bf25070 */
[----:B------:R-:W-:Y:S08]  /*14f0*/  BRA.U !UP0, `(.L_x_10) ;  /* 0x0000000108587547 */ /* 0x000ff0000b800000 */
[----:B------:R-:W0:Y:S01]  /*1500*/  LDC.64 R10, c[0x0][0x388] ;  /* 0x0000e200ff0a7b82 */ /* 0x000e220000000a00 */
[-C--:B------:R-:W-:Y:S02]  /*1510*/  IMAD R19, R4, R0.reuse, R9 ;  /* 0x0000000004137224 */ /* 0x080fe400078e0209 */
[----:B------:R-:W-:-:S05]  /*1520*/  IMAD R21, R2, R0, R3 ;  /* 0x0000000002157224 */ /* 0x000fca00078e0203 */
[----:B------:R-:W1:Y:S01]  /*1530*/  LDC.64 R14, c[0x0][0x380] ;  /* 0x0000e000ff0e7b82 */ /* 0x000e620000000a00 */
[----:B0-----:R-:W-:Y:S01]  /*1540*/  IMAD.WIDE.U32 R16, R19, 0x4, R10 ;  /* 0x0000000413107825 */ /* 0x001fe200078e000a */
[----:B------:R-:W-:-:S05]  /*1550*/  IADD3 R19, PT, PT, R4, R19, RZ ;  /* 0x0000001304137210 */ /* 0x000fca0007ffe0ff */
[----:B------:R-:W2:Y:S01]  /*1560*/  LDG.E R16, desc[UR8][R16.64] ;  /* 0x0000000810107981 */ /* 0x000ea2000c1e1900 */
[----:B-1----:R-:W-:-:S05]  /*1570*/  IMAD.WIDE R14, R21, 0x4, R14 ;  /* 0x00000004150e7825 */ /* 0x002fca00078e020e */
[----:B------:R-:W2:Y:S01]  /*1580*/  LDG.E R23, desc[UR8][R14.64] ;  /* 0x000000080e177981 */ /* 0x000ea2000c1e1900 */
[----:B------:R-:W-:-:S04]  /*1590*/  IMAD.WIDE.U32 R18, R19, 0x4, R10 ;  /* 0x0000000413127825 */ /* 0x000fc800078e000a */
[----:B------:R-:W-:Y:S02]  /*15a0*/  IMAD.WIDE R20, R2, 0x4, R14 ;  /* 0x0000000402147825 */ /* 0x000fe400078e020e */
[----:B------:R-:W3:Y:S04]  /*15b0*/  LDG.E R18, desc[UR8][R18.64] ;  /* 0x0000000812127981 */ /* 0x000ee8000c1e1900 */
[----:B------:R-:W3:Y:S01]  /*15c0*/  LDG.E R21, desc[UR8][R20.64] ;  /* 0x0000000814157981 */ /* 0x000ee2000c1e1900 */
[----:B------:R-:W-:Y:S01]  /*15d0*/  IADD3 R0, PT, PT, R0, 0x2, RZ ;  /* 0x0000000200007810 */ /* 0x000fe20007ffe0ff */
[----:B--2---:R-:W-:-:S04]  /*15e0*/  FADD R23, R16, -R23 ;  /* 0x8000001710177221 */ /* 0x004fc80000000000 */
[----:B------:R-:W-:-:S04]  /*15f0*/  FMUL R23, R23, R23 ;  /* 0x0000001717177220 */ /* 0x000fc80000400000 */
[----:B------:R-:W0:Y:S01]  /*1600*/  F2F.F64.F32 R10, R23 ;  /* 0x00000017000a7310 */ /* 0x000e220000201800 */
[----:B---3--:R-:W-:-:S04]  /*1610*/  FADD R6, R18, -R21 ;  /* 0x8000001512067221 */ /* 0x008fc80000000000 */
[----:B------:R-:W-:-:S04]  /*1620*/  FMUL R6, R6, R6 ;  /* 0x0000000606067220 */ /* 0x000fc80000400000 */
[----:B------:R-:W1:Y:S01]  /*1630*/  F2F.F64.F32 R16, R6 ;  /* 0x0000000600107310 */ /* 0x000e620000201800 */
[----:B0-----:R-:W-:-:S08]  /*1640*/  DADD R10, R28, R10 ;  /* 0x000000001c0a7229 */ /* 0x001fd0000000000a */
[----:B-1----:R-:W-:-:S11]  /*1650*/  DADD R28, R10, R16 ;  /* 0x000000000a1c7229 */ /* 0x002fd60000000010 */
.L_x_10:
[----:B------:R-:W-:Y:S05]  /*1660*/  BRA.U UP1, `(.L_x_8) ;  /* 0x0000000101307547 */ /* 0x000fea000b800000 */
[----:B------:R-:W0:Y:S01]  /*1670*/  LDC.64 R10, c[0x0][0x388] ;  /* 0x0000e200ff0a7b82 */ /* 0x000e220000000a00 */
[-C--:B------:R-:W-:Y:S02]  /*1680*/  IMAD R17, R4, R0.reuse, R9 ;  /* 0x0000000004117224 */ /* 0x080fe400078e0209 */
[----:B------:R-:W-:-:S05]  /*1690*/  IMAD R19, R2, R0, R3 ;  /* 0x0000000002137224 */ /* 0x000fca00078e0203 */
[----:B------:R-:W1:Y:S01]  /*16a0*/  LDC.64 R14, c[0x0][0x380] ;  /* 0x0000e000ff0e7b82 */ /* 0x000e620000000a00 */
[----:B0-----:R-:W-:-:S06]  /*16b0*/  IMAD.WIDE.U32 R10, R17, 0x4, R10 ;  /* 0x00000004110a7825 */ /* 0x001fcc00078e000a */
[----:B------:R-:W2:Y:S01]  /*16c0*/  LDG.E R10, desc[UR8][R10.64] ;  /* 0x000000080a0a7981 */ /* 0x000ea2000c1e1900 */
[----:B-1----:R-:W-:-:S06]  /*16d0*/  IMAD.WIDE R14, R19, 0x4, R14 ;  /* 0x00000004130e7825 */ /* 0x002fcc00078e020e */
[----:B------:R-:W2:Y:S02]  /*16e0*/  LDG.E R15, desc[UR8][R14.64] ;  /* 0x000000080e0f7981 */ /* 0x000ea4000c1e1900 */
[----:B--2---:R-:W-:-:S04]  /*16f0*/  FADD R0, R10, -R15 ;  /* 0x8000000f0a007221 */ /* 0x004fc80000000000 */
[----:B------:R-:W-:-:S06]  /*1700*/  FMUL R16, R0, R0 ;  /* 0x0000000000107220 */ /* 0x000fcc0000400000 */
[----:B------:R-:W0:Y:S02]  /*1710*/  F2F.F64.F32 R16, R16 ;  /* 0x0000001000107310 */ /* 0x000e240000201800 */
[----:B0-----:R-:W-:-:S11]  /*1720*/  DADD R28, R28, R16 ;  /* 0x000000001c1c7229 */ /* 0x001fd60000000010 */
.L_x_8:
[----:B------:R-:W-:Y:S01]  /*1730*/  IADD3 R11, PT, PT, R9, 0x1, RZ ;  /* 0x00000001090b7810 */ /* 0x000fe20007ffe0ff */
[----:B------:R-:W-:-:S03]  /*1740*/  DSETP.GEU.AND P0, PT, R28, R12, PT ;  /* 0x0000000c1c00722a */ /* 0x000fc60003f0e000 */
[----:B------:R-:W-:-:S03]  /*1750*/  ISETP.NE.AND P1, PT, R11, R4, PT ;  /* 0x000000040b00720c */ /* 0x000fc60003f25270 */
[----:B------:R-:W-:Y:S02]  /*1760*/  FSEL R12, R28, R12, !P0 ;  /* 0x0000000c1c0c7208 */ /* 0x000fe40004000000 */
[----:B------:R-:W-:Y:S02]  /*1770*/  FSEL R13, R29, R13, !P0 ;  /* 0x0000000d1d0d7208 */ /* 0x000fe40004000000 */
[----:B------:R-:W-:-:S06]  /*1780*/  SEL R5, R9, R5, !P0 ;  /* 0x0000000509057207 */ /* 0x000fcc0004000000 */
[----:B------:R-:W-:Y:S05]  /*1790*/  @!P1 BRA `(.L_x_4) ;  /* 0x0000000000849947 */ /* 0x000fea0003800000 */
[----:B------:R-:W-:Y:S01]  /*17a0*/  MOV R9, R11 ;  /* 0x0000000b00097202 */ /* 0x000fe20000000f00 */
[----:B------:R-:W-:Y:S06]  /*17b0*/  BRA `(.L_x_11) ;  /* 0xfffffff400087947 */ /* 0x000fec000383ffff */
.L_x_5:
[C---:B------:R-:W-:Y:S02]  /*17c0*/  IADD3 R0, PT, PT, R4.reuse, -0x2, RZ ;  /* 0xfffffffe04007810 */ /* 0x040fe40007ffe0ff */
[----:B------:R-:W-:Y:S02]  /*17d0*/  IADD3 R4, PT, PT, R4, -0x1, RZ ;  /* 0xffffffff04047810 */ /* 0x000fe40007ffe0ff */
[----:B------:R-:W-:Y:S01]  /*17e0*/  ISETP.GE.U32.AND P0, PT, R0, 0x3, PT ;  /* 0x000000030000780c */ /* 0x000fe20003f06070 */
[----:B------:R-:W-:Y:S01]  /*17f0*/  HFMA2 R0, -RZ, RZ, 0, 5.9604644775390625e-08 ;  /* 0x00000001ff007431 */ /* 0x000fe200000001ff */
[----:B------:R-:W-:Y:S02]  /*1800*/  MOV R5, RZ ;  /* 0x000000ff00057202 */ /* 0x000fe40000000f00 */
[----:B------:R-:W-:-:S09]  /*1810*/  LOP3.LUT R6, R4, 0x3, RZ, 0xc0, !PT ;  /* 0x0000000304067812 */ /* 0x000fd200078ec0ff */
[----:B------:R-:W-:Y:S05]  /*1820*/  @!P0 BRA `(.L_x_12) ;  /* 0x0000000000348947 */ /* 0x000fea0003800000 */
[----:B------:R-:W-:Y:S02]  /*1830*/  LOP3.LUT R4, R4, 0xfffffffc, RZ, 0xc0, !PT ;  /* 0xfffffffc04047812 */ /* 0x000fe400078ec0ff */
[----:B------:R-:W-:Y:S02]  /*1840*/  MOV R5, RZ ;  /* 0x000000ff00057202 */ /* 0x000fe40000000f00 */
[----:B------:R-:W-:-:S07]  /*1850*/  MOV R0, 0x1 ;  /* 0x0000000100007802 */ /* 0x000fce0000000f00 */
.L_x_13:
[C---:B------:R-:W-:Y:S01]  /*1860*/  IADD3 R7, PT, PT, R0.reuse, 0x3, RZ ;  /* 0x0000000300077810 */ /* 0x040fe20007ffe0ff */
[----:B------:R-:W-:Y:S01]  /*1870*/  DSETP.GT.AND P0, PT, R12, RZ, PT ;  /* 0x000000ff0c00722a */ /* 0x000fe20003f04000 */
[----:B------:R-:W-:Y:S02]  /*1880*/  IADD3 R2, PT, PT, R0, 0x4, RZ ;  /* 0x0000000400027810 */ /* 0x000fe40007ffe0ff */
[----:B------:R-:W-:-:S03]  /*1890*/  ISETP.NE.AND P1, PT, R7, R4, PT ;  /* 0x000000040700720c */ /* 0x000fc60003f25270 */
[----:B------:R-:W-:Y:S02]  /*18a0*/  SEL R5, R0, R5, P0 ;  /* 0x0000000500057207 */ /* 0x000fe40000000000 */
[----:B------:R-:W-:Y:S02]  /*18b0*/  FSEL R13, R13, RZ, !P0 ;  /* 0x000000ff0d0d7208 */ /* 0x000fe40004000000 */
[----:B------:R-:W-:Y:S02]  /*18c0*/  FSEL R12, R12, RZ, !P0 ;  /* 0x000000ff0c0c7208 */ /* 0x000fe40004000000 */
[----:B------:R-:W-:-:S04]  /*18d0*/  MOV R0, R2 ;  /* 0x0000000200007202 */ /* 0x000fc80000000f00 */
[----:B------:R-:W-:Y:S05]  /*18e0*/  @P1 BRA `(.L_x_13) ;  /* 0xfffffffc00dc1947 */ /* 0x000fea000383ffff */
[----:B------:R-:W-:-:S07]  /*18f0*/  MOV R0, R2 ;  /* 0x0000000200007202 */ /* 0x000fce0000000f00 */
.L_x_12:
[----:B------:R-:W-:-:S13]  /*1900*/  ISETP.NE.AND P0, PT, R6, RZ, PT ;  /* 0x000000ff0600720c */ /* 0x000fda0003f05270 */
[----:B------:R-:W-:Y:S05]  /*1910*/  @!P0 BRA `(.L_x_4) ;  /* 0x0000000000248947 */ /* 0x000fea0003800000 */
[----:B------:R-:W-:-:S05]  /*1920*/  UMOV UR4, URZ ;  /* 0x000000ff00047c82 */ /* 0x000fca0008000000 */
.L_x_14:
[----:B------:R-:W-:Y:S01]  /*1930*/  UIADD3 UR4, UPT, UPT, UR4, 0x1, URZ ;  /* 0x0000000104047890 */ /* 0x000fe2000fffe0ff */
[----:B------:R-:W-:-:S05]  /*1940*/  DSETP.GT.AND P1, PT, R12, RZ, PT ;  /* 0x000000ff0c00722a */ /* 0x000fca0003f24000 */
[----:B------:R-:W-:Y:S02]  /*1950*/  ISETP.NE.AND P0, PT, R6, UR4, PT ;  /* 0x0000000406007c0c */ /* 0x000fe4000bf05270 */
[----:B------:R-:W-:Y:S02]  /*1960*/  SEL R5, R0, R5, P1 ;  /* 0x0000000500057207 */ /* 0x000fe40000800000 */
[----:B------:R-:W-:Y:S02]  /*1970*/  FSEL R13, R13, RZ, !P1 ;  /* 0x000000ff0d0d7208 */ /* 0x000fe40004800000 */
[----:B------:R-:W-:Y:S02]  /*1980*/  FSEL R12, R12, RZ, !P1 ;  /* 0x000000ff0c0c7208 */ /* 0x000fe40004800000 */
[----:B------:R-:W-:-:S05]  /*1990*/  IADD3 R0, PT, PT, R0, 0x1, RZ ;  /* 0x0000000100007810 */ /* 0x000fca0007ffe0ff */
[----:B------:R-:W-:Y:S05]  /*19a0*/  @P0 BRA `(.L_x_14) ;  /* 0xfffffffc00e00947 */ /* 0x000fea000383ffff */
.L_x_4:
[----:B------:R-:W0:Y:S02]  /*19b0*/  LDC.64 R6, c[0x0][0x390] ;  /* 0x0000e400ff067b82 */ /* 0x000e240000000a00 */
[----:B0-----:R-:W-:-:S05]  /*19c0*/  IMAD.WIDE R2, R3, 0x4, R6 ;  /* 0x0000000403027825 */ /* 0x001fca00078e0206 */
[----:B------:R-:W-:Y:S01]  /*19d0*/  STG.E desc[UR8][R2.64], R5 ;  /* 0x0000000502007986 */ /* 0x000fe2000c101908 */
[----:B------:R-:W-:Y:S05]  /*19e0*/  EXIT ;  /* 0x000000000000794d */ /* 0x000fea0003800000 */
.L_x_15:
[----:B------:R-:W-:-:S00]  /*19f0*/  BRA `(.L_x_15) ;  /* 0xfffffffc00fc7947 */ /* 0x000fc0000383ffff */
[----:B------:R-:W-:-:S00]  /*1a00*/  NOP ;  /* 0x0000000000007918 */ /* 0x000fc00000000000 */
[----:B------:R-:W-:-:S00]  /*1a10*/  NOP ;  /* 0x0000000000007918 */ /* 0x000fc00000000000 */
[----:B------:R-:W-:-:S00]  /*1a20*/  NOP ;  /* 0x0000000000007918 */ /* 0x000fc00000000000 */
[----:B------:R-:W-:-:S00]  /*1a30*/  NOP ;  /* 0x0000000000007918 */ /* 0x000fc00000000000 */
[----:B------:R-:W-:-:S00]  /*1a40*/  NOP ;  /* 0x0000000000007918 */ /* 0x000fc00000000000 */
[----:B------:R-:W-:-:S00]  /*1a50*/  NOP ;  /* 0x0000000000007918 */ /* 0x000fc00000000000 */
[----:B------:R-:W-:-:S00]  /*1a60*/  NOP ;  /* 0x0000000000007918 */ /* 0x000fc00000000000 */
[----:B------:R-:W-:-:S00]  /*1a70*/  NOP ;  /* 0x0000000000007918 */ /* 0x000fc00000000000 */
.L_x_16:


//--------------------- .nv.shared.reserved.0     --------------------------
	.section	.nv.shared.reserved.0,"aw",@nobits
	.weak		__nv_reservedSMEM_offset_0_alias
	.size		__nv_reservedSMEM_offset_0_alias, 0, 64
	.other		__nv_reservedSMEM_offset_0_alias,@"STO_CUDA_RESERVED_SHARED STV_DEFAULT"
__nv_reservedSMEM_offset_0_alias:
	.zero		0
	.zero		64


//--------------------- .nv.constant0._Z19countNewMembershipsPfS_PiS0_S0_S0_ --------------------------
	.section	.nv.constant0._Z19countNewMembershipsPfS_PiS0_S0_S0_,"a",@progbits
	.sectionflags	@""
	.align	4
.nv.constant0._Z19countNewMembershipsPfS_PiS0_S0_S0_:
	.zero		944


//--------------------- SYMBOLS --------------------------

	.type		.nv.reservedSmem.offset0,@object
	.size		.nv.reservedSmem.offset0,0x4
